//
// Generated by NVIDIA NVVM Compiler
//
// Compiler Build ID: CL-36424714
// Cuda compilation tools, release 13.0, V13.0.88
// Based on NVVM 20.0.0
//

.version 9.0
.target sm_100
.address_size 64

	// .globl	applyOperators
.global .align 4 .b8 precalc_xorwow_matrix[102400];
.global .align 4 .b8 precalc_xorwow_offset_matrix[102400];
.global .align 4 .b8 mrg32k3aM1[2304];
.global .align 4 .b8 mrg32k3aM2[2304];
.global .align 4 .b8 mrg32k3aM1SubSeq[2016];
.global .align 4 .b8 mrg32k3aM2SubSeq[2016];
.global .align 4 .b8 mrg32k3aM1Seq[2304];
.global .align 4 .b8 mrg32k3aM2Seq[2304];
.const .align 8 .b8 __cr_lgamma_table[72];

.visible .entry applyOperators(
	.param .u64 .ptr .align 1 applyOperators_param_0,
	.param .u64 .ptr .align 1 applyOperators_param_1,
	.param .u32 applyOperators_param_2,
	.param .u32 applyOperators_param_3,
	.param .u64 .ptr .align 1 applyOperators_param_4,
	.param .u32 applyOperators_param_5,
	.param .u32 applyOperators_param_6
)
{
	.local .align 16 .b8 	__local_depot0[8000];
	.reg .b64 	%SP;
	.reg .b64 	%SPL;
	.reg .pred 	%p<82>;
	.reg .b32 	%r<434>;
	.reg .b32 	%f<75>;
	.reg .b64 	%rd<105>;
	.reg .b64 	%fd<121>;

	mov.u64 	%SPL, __local_depot0;
	ld.param.u64 	%rd25, [applyOperators_param_0];
	ld.param.u64 	%rd26, [applyOperators_param_1];
	ld.param.u32 	%r208, [applyOperators_param_2];
	ld.param.u32 	%r209, [applyOperators_param_3];
	ld.param.u64 	%rd24, [applyOperators_param_4];
	ld.param.u32 	%r210, [applyOperators_param_5];
	ld.param.u32 	%r211, [applyOperators_param_6];
	cvta.to.global.u64 	%rd1, %rd26;
	cvta.to.global.u64 	%rd2, %rd25;
	add.u64 	%rd3, %SPL, 0;
	mov.u32 	%r212, %tid.x;
	mov.u32 	%r213, %ntid.x;
	mov.u32 	%r214, %ctaid.x;
	mad.lo.s32 	%r1, %r213, %r214, %r212;
	div.s32 	%r2, %r210, %r211;
	mul.lo.s32 	%r215, %r2, %r211;
	sub.s32 	%r216, %r210, %r215;
	setp.ne.s32 	%p1, %r216, 0;
	selp.u32 	%r217, 1, 0, %p1;
	mad.lo.s32 	%r362, %r2, %r1, %r217;
	setp.ge.s32 	%p2, %r1, %r211;
	@%p2 bra 	$L__BB0_126;
	setp.lt.s32 	%p3, %r2, 1;
	@%p3 bra 	$L__BB0_126;
	cvta.to.global.u64 	%rd28, %rd24;
	mul.wide.s32 	%rd29, %r1, 48;
	add.s64 	%rd4, %rd28, %rd29;
	mul.lo.s32 	%r4, %r362, %r209;
	add.s32 	%r5, %r4, %r209;
	mul.lo.s32 	%r6, %r362, %r208;
	add.s32 	%r7, %r6, %r208;
	add.s32 	%r8, %r208, -1;
	add.s32 	%r9, %r8, %r6;
	mul.wide.s32 	%rd30, %r8, 4;
	add.s64 	%rd5, %rd3, %rd30;
	shl.b32 	%r218, %r208, 1;
	mul.wide.s32 	%rd31, %r218, 4;
	add.s64 	%rd6, %rd3, %rd31;
	add.s32 	%r219, %r208, 7;
	and.b32  	%r220, %r219, 7;
	add.s32 	%r10, %r220, -1;
	add.s32 	%r11, %r208, 3;
	add.s32 	%r12, %r6, 1;
	max.s32 	%r221, %r7, %r12;
	sub.s32 	%r222, %r221, %r6;
	not.b32 	%r223, %r6;
	add.s32 	%r13, %r221, %r223;
	add.s32 	%r14, %r4, 1;
	max.s32 	%r224, %r5, %r14;
	sub.s32 	%r225, %r224, %r4;
	not.b32 	%r226, %r4;
	add.s32 	%r15, %r224, %r226;
	and.b32  	%r16, %r225, 15;
	and.b32  	%r17, %r225, 7;
	and.b32  	%r18, %r219, 3;
	and.b32  	%r19, %r222, 3;
	and.b32  	%r20, %r222, -4;
	mul.wide.u32 	%rd32, %r208, 4;
	add.s64 	%rd7, %rd3, %rd32;
	mul.wide.s32 	%rd33, %r6, 4;
	add.s64 	%rd8, %rd1, %rd33;
	and.b32  	%r21, %r225, -16;
	and.b32  	%r22, %r225, 3;
	mul.wide.s32 	%rd34, %r4, 8;
	add.s64 	%rd9, %rd2, %rd34;
	add.s32 	%r23, %r362, %r2;
$L__BB0_3:
	setp.lt.s32 	%p4, %r209, 1;
	ld.global.v2.u32 	{%r25, %r228}, [%rd4];
	shr.u32 	%r229, %r228, 2;
	xor.b32  	%r230, %r229, %r228;
	ld.global.v2.u32 	{%r26, %r28}, [%rd4+8];
	ld.global.v2.u32 	{%r30, %r36}, [%rd4+16];
	st.global.v2.u32 	[%rd4+8], {%r28, %r30};
	shl.b32 	%r231, %r36, 4;
	shl.b32 	%r232, %r230, 1;
	xor.b32  	%r233, %r232, %r231;
	xor.b32  	%r234, %r233, %r230;
	xor.b32  	%r37, %r234, %r36;
	st.global.v2.u32 	[%rd4+16], {%r36, %r37};
	add.s32 	%r38, %r25, 362437;
	st.global.v2.u32 	[%rd4], {%r38, %r26};
	mov.b32 	%r364, 0;
	@%p4 bra 	$L__BB0_7;
	add.s32 	%r236, %r37, %r38;
	cvt.rn.f32.u32 	%f18, %r236;
	fma.rn.f32 	%f19, %f18, 0f2F800000, 0f2F000000;
	cvt.f64.f32 	%fd1, %f19;
	mov.f64 	%fd119, 0d0000000000000000;
	mov.b32 	%r364, 0;
$L__BB0_5:
	add.s32 	%r237, %r364, %r4;
	mul.wide.s32 	%rd35, %r237, 8;
	add.s64 	%rd36, %rd2, %rd35;
	ld.global.f64 	%fd7, [%rd36];
	add.f64 	%fd119, %fd119, %fd7;
	setp.gt.f64 	%p5, %fd119, %fd1;
	@%p5 bra 	$L__BB0_7;
	add.s32 	%r364, %r364, 1;
	add.s32 	%r238, %r364, %r4;
	setp.lt.s32 	%p6, %r238, %r5;
	@%p6 bra 	$L__BB0_5;
$L__BB0_7:
	mov.f32 	%f66, 0fBF800000;
	setp.eq.s32 	%p7, %r364, 1;
	@%p7 bra 	$L__BB0_37;
	setp.ne.s32 	%p8, %r364, 0;
	@%p8 bra 	$L__BB0_103;
	shr.u32 	%r297, %r26, 2;
	xor.b32  	%r298, %r297, %r26;
	shl.b32 	%r299, %r37, 4;
	shl.b32 	%r300, %r298, 1;
	xor.b32  	%r301, %r300, %r299;
	xor.b32  	%r302, %r301, %r298;
	xor.b32  	%r303, %r302, %r37;
	add.s32 	%r304, %r25, %r303;
	add.s32 	%r305, %r304, 724874;
	rem.u32 	%r42, %r305, %r8;
	shr.u32 	%r306, %r28, 2;
	xor.b32  	%r307, %r306, %r28;
	st.global.v2.u32 	[%rd4+8], {%r36, %r37};
	shl.b32 	%r308, %r303, 4;
	shl.b32 	%r309, %r307, 1;
	xor.b32  	%r310, %r309, %r308;
	xor.b32  	%r311, %r310, %r307;
	xor.b32  	%r312, %r311, %r303;
	st.global.v2.u32 	[%rd4+16], {%r303, %r312};
	add.s32 	%r313, %r25, 1087311;
	st.global.v2.u32 	[%rd4], {%r313, %r30};
	add.s32 	%r43, %r312, %r313;
	add.s32 	%r379, %r42, %r6;
	setp.lt.s32 	%p41, %r42, 1;
	mov.b32 	%r372, 0;
	mov.u32 	%r373, %r372;
	@%p41 bra 	$L__BB0_12;
	mov.b32 	%r373, 0;
	mov.u32 	%r372, %r373;
$L__BB0_11:
	add.s32 	%r315, %r372, %r6;
	mul.wide.s32 	%rd61, %r315, 4;
	add.s64 	%rd62, %rd1, %rd61;
	ld.global.u32 	%r316, [%rd62];
	mul.wide.u32 	%rd63, %r372, 4;
	add.s64 	%rd64, %rd3, %rd63;
	st.local.u32 	[%rd64], %r316;
	add.s32 	%r373, %r316, %r373;
	add.s32 	%r372, %r372, 1;
	add.s32 	%r317, %r372, %r6;
	setp.lt.s32 	%p42, %r317, %r379;
	@%p42 bra 	$L__BB0_11;
$L__BB0_12:
	rem.u32 	%r318, %r43, %r210;
	mul.lo.s32 	%r377, %r318, %r208;
	add.s32 	%r52, %r377, %r42;
	add.s32 	%r53, %r8, %r377;
	setp.ge.s32 	%p43, %r52, %r53;
	@%p43 bra 	$L__BB0_15;
	mov.u32 	%r369, %r52;
$L__BB0_14:
	mul.wide.s32 	%rd65, %r369, 4;
	add.s64 	%rd66, %rd1, %rd65;
	ld.global.u32 	%r319, [%rd66];
	mul.wide.u32 	%rd67, %r372, 4;
	add.s64 	%rd68, %rd3, %rd67;
	st.local.u32 	[%rd68], %r319;
	add.s32 	%r373, %r319, %r373;
	add.s32 	%r372, %r372, 1;
	add.s32 	%r369, %r369, 1;
	setp.lt.s32 	%p44, %r369, %r53;
	@%p44 bra 	$L__BB0_14;
$L__BB0_15:
	mul.wide.u32 	%rd69, %r372, 4;
	add.s64 	%rd70, %rd3, %rd69;
	st.local.u32 	[%rd70], %r373;
	add.s32 	%r381, %r372, 1;
	mov.b32 	%r378, 0;
	@%p41 bra 	$L__BB0_18;
	mov.b32 	%r378, 0;
$L__BB0_17:
	mul.wide.s32 	%rd71, %r377, 4;
	add.s64 	%rd72, %rd1, %rd71;
	ld.global.u32 	%r322, [%rd72];
	mul.wide.u32 	%rd73, %r381, 4;
	add.s64 	%rd74, %rd3, %rd73;
	st.local.u32 	[%rd74], %r322;
	add.s32 	%r378, %r322, %r378;
	add.s32 	%r377, %r377, 1;
	add.s32 	%r381, %r381, 1;
	setp.lt.s32 	%p46, %r377, %r52;
	@%p46 bra 	$L__BB0_17;
$L__BB0_18:
	setp.ge.s32 	%p47, %r379, %r9;
	@%p47 bra 	$L__BB0_20;
$L__BB0_19:
	mul.wide.s32 	%rd75, %r379, 4;
	add.s64 	%rd76, %rd1, %rd75;
	ld.global.u32 	%r323, [%rd76];
	mul.wide.u32 	%rd77, %r381, 4;
	add.s64 	%rd78, %rd3, %rd77;
	st.local.u32 	[%rd78], %r323;
	add.s32 	%r378, %r323, %r378;
	add.s32 	%r381, %r381, 1;
	add.s32 	%r379, %r379, 1;
	setp.lt.s32 	%p48, %r379, %r9;
	@%p48 bra 	$L__BB0_19;
$L__BB0_20:
	mul.wide.u32 	%rd79, %r381, 4;
	add.s64 	%rd80, %rd3, %rd79;
	st.local.u32 	[%rd80], %r378;
	ld.local.u32 	%r324, [%rd5];
	mul.wide.s32 	%rd81, %r7, 4;
	add.s64 	%rd82, %rd1, %rd81;
	ld.global.u32 	%r80, [%rd82+-4];
	ld.local.u32 	%r325, [%rd6+-4];
	max.s32 	%r326, %r80, %r325;
	setp.ge.s32 	%p49, %r326, %r324;
	@%p49 bra 	$L__BB0_29;
	setp.lt.s32 	%p59, %r208, 1;
	mov.f32 	%f66, 0f3F800000;
	@%p59 bra 	$L__BB0_103;
	setp.lt.u32 	%p60, %r13, 3;
	mov.b32 	%r424, 0;
	mov.u32 	%r423, %r6;
	@%p60 bra 	$L__BB0_25;
	mov.b32 	%r382, 0;
$L__BB0_24:
	add.s32 	%r336, %r382, %r6;
	mul.wide.u32 	%rd87, %r382, 4;
	add.s64 	%rd88, %rd3, %rd87;
	ld.local.v4.u32 	{%r337, %r338, %r339, %r340}, [%rd88];
	mul.wide.s32 	%rd89, %r336, 4;
	add.s64 	%rd90, %rd1, %rd89;
	st.global.u32 	[%rd90], %r337;
	st.global.u32 	[%rd90+4], %r338;
	st.global.u32 	[%rd90+8], %r339;
	st.global.u32 	[%rd90+12], %r340;
	add.s32 	%r382, %r382, 4;
	add.s32 	%r423, %r382, %r6;
	setp.eq.s32 	%p61, %r382, %r20;
	mov.u32 	%r424, %r20;
	@%p61 bra 	$L__BB0_25;
	bra.uni 	$L__BB0_24;
$L__BB0_25:
	setp.eq.s32 	%p62, %r19, 0;
	@%p62 bra 	$L__BB0_103;
	setp.eq.s32 	%p63, %r19, 1;
	mul.wide.u32 	%rd91, %r424, 4;
	add.s64 	%rd19, %rd3, %rd91;
	ld.local.u32 	%r341, [%rd19];
	mul.wide.s32 	%rd92, %r423, 4;
	add.s64 	%rd20, %rd1, %rd92;
	st.global.u32 	[%rd20], %r341;
	@%p63 bra 	$L__BB0_103;
	setp.eq.s32 	%p64, %r19, 2;
	ld.local.u32 	%r342, [%rd19+4];
	st.global.u32 	[%rd20+4], %r342;
	@%p64 bra 	$L__BB0_103;
	ld.local.u32 	%r343, [%rd19+8];
	st.global.u32 	[%rd20+8], %r343;
	bra.uni 	$L__BB0_103;
$L__BB0_29:
	setp.le.s32 	%p50, %r325, %r80;
	@%p50 bra 	$L__BB0_103;
	setp.lt.s32 	%p51, %r208, 1;
	setp.le.s32 	%p52, %r325, %r324;
	or.pred  	%p53, %p52, %p51;
	selp.f32 	%f66, 0fBF800000, 0f3F800000, %p52;
	@%p53 bra 	$L__BB0_103;
	setp.eq.s32 	%p54, %r19, 0;
	mov.u32 	%r383, %r6;
	mov.u32 	%r384, %r208;
	@%p54 bra 	$L__BB0_35;
	add.s32 	%r384, %r208, 1;
	setp.eq.s32 	%p55, %r19, 1;
	ld.local.u32 	%r327, [%rd7];
	st.global.u32 	[%rd8], %r327;
	mov.u32 	%r383, %r12;
	@%p55 bra 	$L__BB0_35;
	add.s32 	%r384, %r208, 2;
	add.s32 	%r383, %r6, 2;
	setp.eq.s32 	%p56, %r19, 2;
	ld.local.u32 	%r328, [%rd7+4];
	st.global.u32 	[%rd8+4], %r328;
	@%p56 bra 	$L__BB0_35;
	add.s32 	%r383, %r6, 3;
	ld.local.u32 	%r329, [%rd7+8];
	st.global.u32 	[%rd8+8], %r329;
	mov.u32 	%r384, %r11;
$L__BB0_35:
	setp.lt.u32 	%p57, %r13, 3;
	mov.f32 	%f66, 0f3F800000;
	@%p57 bra 	$L__BB0_103;
$L__BB0_36:
	mul.wide.u32 	%rd83, %r384, 4;
	add.s64 	%rd84, %rd3, %rd83;
	ld.local.u32 	%r330, [%rd84];
	mul.wide.s32 	%rd85, %r383, 4;
	add.s64 	%rd86, %rd1, %rd85;
	st.global.u32 	[%rd86], %r330;
	ld.local.u32 	%r331, [%rd84+4];
	st.global.u32 	[%rd86+4], %r331;
	ld.local.u32 	%r332, [%rd84+8];
	st.global.u32 	[%rd86+8], %r332;
	ld.local.u32 	%r333, [%rd84+12];
	st.global.u32 	[%rd86+12], %r333;
	add.s32 	%r384, %r384, 4;
	add.s32 	%r383, %r383, 4;
	setp.lt.s32 	%p58, %r383, %r7;
	@%p58 bra 	$L__BB0_36;
	bra.uni 	$L__BB0_103;
$L__BB0_37:
	setp.ge.s32 	%p9, %r6, %r9;
	shr.u32 	%r240, %r26, 2;
	xor.b32  	%r241, %r240, %r26;
	st.global.v2.u32 	[%rd4+8], {%r30, %r36};
	shl.b32 	%r242, %r37, 4;
	shl.b32 	%r243, %r241, 1;
	xor.b32  	%r244, %r243, %r242;
	xor.b32  	%r245, %r244, %r241;
	xor.b32  	%r246, %r245, %r37;
	st.global.v2.u32 	[%rd4+16], {%r37, %r246};
	add.s32 	%r247, %r25, 724874;
	st.global.v2.u32 	[%rd4], {%r247, %r28};
	add.s32 	%r95, %r246, %r247;
	mov.b32 	%r419, 0;
	mov.b64 	%rd104, 0;
	@%p9 bra 	$L__BB0_95;
	rem.u32 	%r250, %r95, %r8;
	add.s32 	%r251, %r208, -2;
	setp.lt.u32 	%p10, %r251, 7;
	add.s32 	%r96, %r250, %r6;
	mul.wide.s32 	%rd38, %r250, 4;
	add.s64 	%rd10, %rd8, %rd38;
	mov.b32 	%r419, 0;
	mov.u32 	%r399, %r6;
	mov.u32 	%r410, %r419;
	@%p10 bra 	$L__BB0_65;
	mov.b32 	%r419, 0;
	mov.u32 	%r399, %r6;
	mov.u32 	%r389, %r419;
$L__BB0_40:
	.pragma "nounroll";
	setp.ne.s32 	%p11, %r399, %r96;
	mul.wide.u32 	%rd39, %r389, 4;
	add.s64 	%rd11, %rd3, %rd39;
	mul.wide.s32 	%rd40, %r389, 4;
	add.s64 	%rd12, %rd8, %rd40;
	@%p11 bra 	$L__BB0_42;
	ld.global.u32 	%r253, [%rd10];
	sub.s32 	%r390, 1, %r253;
	st.local.u32 	[%rd11], %r390;
	bra.uni 	$L__BB0_43;
$L__BB0_42:
	ld.global.u32 	%r390, [%rd12];
	st.local.u32 	[%rd11], %r390;
$L__BB0_43:
	add.s32 	%r103, %r390, %r419;
	add.s32 	%r254, %r399, 1;
	setp.eq.s32 	%p12, %r254, %r96;
	@%p12 bra 	$L__BB0_45;
	ld.global.u32 	%r391, [%rd12+4];
	st.local.u32 	[%rd11+4], %r391;
	bra.uni 	$L__BB0_46;
$L__BB0_45:
	ld.global.u32 	%r255, [%rd10];
	sub.s32 	%r391, 1, %r255;
	st.local.u32 	[%rd11+4], %r391;
$L__BB0_46:
	add.s32 	%r107, %r391, %r103;
	add.s32 	%r256, %r399, 2;
	setp.eq.s32 	%p13, %r256, %r96;
	@%p13 bra 	$L__BB0_48;
	ld.global.u32 	%r392, [%rd12+8];
	st.local.u32 	[%rd11+8], %r392;
	bra.uni 	$L__BB0_49;
$L__BB0_48:
	ld.global.u32 	%r257, [%rd10];
	sub.s32 	%r392, 1, %r257;
	st.local.u32 	[%rd11+8], %r392;
$L__BB0_49:
	add.s32 	%r111, %r392, %r107;
	add.s32 	%r258, %r399, 3;
	setp.eq.s32 	%p14, %r258, %r96;
	@%p14 bra 	$L__BB0_51;
	ld.global.u32 	%r393, [%rd12+12];
	st.local.u32 	[%rd11+12], %r393;
	bra.uni 	$L__BB0_52;
$L__BB0_51:
	ld.global.u32 	%r259, [%rd10];
	sub.s32 	%r393, 1, %r259;
	st.local.u32 	[%rd11+12], %r393;
$L__BB0_52:
	add.s32 	%r115, %r393, %r111;
	add.s32 	%r260, %r399, 4;
	setp.eq.s32 	%p15, %r260, %r96;
	@%p15 bra 	$L__BB0_54;
	ld.global.u32 	%r394, [%rd12+16];
	st.local.u32 	[%rd11+16], %r394;
	bra.uni 	$L__BB0_55;
$L__BB0_54:
	ld.global.u32 	%r261, [%rd10];
	sub.s32 	%r394, 1, %r261;
	st.local.u32 	[%rd11+16], %r394;
$L__BB0_55:
	add.s32 	%r119, %r394, %r115;
	add.s32 	%r262, %r399, 5;
	setp.eq.s32 	%p16, %r262, %r96;
	@%p16 bra 	$L__BB0_57;
	ld.global.u32 	%r395, [%rd12+20];
	st.local.u32 	[%rd11+20], %r395;
	bra.uni 	$L__BB0_58;
$L__BB0_57:
	ld.global.u32 	%r263, [%rd10];
	sub.s32 	%r395, 1, %r263;
	st.local.u32 	[%rd11+20], %r395;
$L__BB0_58:
	add.s32 	%r123, %r395, %r119;
	add.s32 	%r264, %r399, 6;
	setp.eq.s32 	%p17, %r264, %r96;
	@%p17 bra 	$L__BB0_60;
	ld.global.u32 	%r396, [%rd12+24];
	st.local.u32 	[%rd11+24], %r396;
	bra.uni 	$L__BB0_61;
$L__BB0_60:
	ld.global.u32 	%r265, [%rd10];
	sub.s32 	%r396, 1, %r265;
	st.local.u32 	[%rd11+24], %r396;
$L__BB0_61:
	add.s32 	%r127, %r396, %r123;
	add.s32 	%r266, %r399, 7;
	setp.eq.s32 	%p18, %r266, %r96;
	@%p18 bra 	$L__BB0_63;
	ld.global.u32 	%r397, [%rd12+28];
	st.local.u32 	[%rd11+28], %r397;
	bra.uni 	$L__BB0_64;
$L__BB0_63:
	ld.global.u32 	%r267, [%rd10];
	sub.s32 	%r397, 1, %r267;
	st.local.u32 	[%rd11+28], %r397;
$L__BB0_64:
	add.s32 	%r419, %r397, %r127;
	add.s32 	%r389, %r389, 8;
	add.s32 	%r399, %r399, 8;
	and.b32  	%r410, %r8, -8;
	setp.ne.s32 	%p19, %r389, %r410;
	@%p19 bra 	$L__BB0_40;
$L__BB0_65:
	and.b32  	%r420, %r8, -8;
	and.b32  	%r268, %r8, 7;
	setp.eq.s32 	%p20, %r268, 0;
	@%p20 bra 	$L__BB0_94;
	setp.lt.u32 	%p21, %r10, 3;
	@%p21 bra 	$L__BB0_80;
	setp.eq.s32 	%p22, %r399, %r96;
	mul.wide.s32 	%rd41, %r399, 4;
	add.s64 	%rd13, %rd1, %rd41;
	mul.wide.u32 	%rd42, %r410, 4;
	add.s64 	%rd14, %rd3, %rd42;
	@%p22 bra 	$L__BB0_69;
	ld.global.u32 	%r402, [%rd13];
	st.local.u32 	[%rd14], %r402;
	bra.uni 	$L__BB0_70;
$L__BB0_69:
	ld.global.u32 	%r270, [%rd10];
	sub.s32 	%r402, 1, %r270;
	st.local.u32 	[%rd14], %r402;
$L__BB0_70:
	add.s32 	%r143, %r402, %r419;
	add.s32 	%r271, %r399, 1;
	setp.eq.s32 	%p23, %r271, %r96;
	@%p23 bra 	$L__BB0_72;
	ld.global.u32 	%r403, [%rd13+4];
	st.local.u32 	[%rd14+4], %r403;
	bra.uni 	$L__BB0_73;
$L__BB0_72:
	ld.global.u32 	%r272, [%rd10];
	sub.s32 	%r403, 1, %r272;
	st.local.u32 	[%rd14+4], %r403;
$L__BB0_73:
	add.s32 	%r147, %r403, %r143;
	add.s32 	%r273, %r399, 2;
	setp.eq.s32 	%p24, %r273, %r96;
	@%p24 bra 	$L__BB0_75;
	ld.global.u32 	%r404, [%rd13+8];
	st.local.u32 	[%rd14+8], %r404;
	bra.uni 	$L__BB0_76;
$L__BB0_75:
	ld.global.u32 	%r274, [%rd10];
	sub.s32 	%r404, 1, %r274;
	st.local.u32 	[%rd14+8], %r404;
$L__BB0_76:
	add.s32 	%r151, %r404, %r147;
	add.s32 	%r275, %r399, 3;
	setp.eq.s32 	%p25, %r275, %r96;
	@%p25 bra 	$L__BB0_78;
	ld.global.u32 	%r405, [%rd13+12];
	st.local.u32 	[%rd14+12], %r405;
	bra.uni 	$L__BB0_79;
$L__BB0_78:
	ld.global.u32 	%r276, [%rd10];
	sub.s32 	%r405, 1, %r276;
	st.local.u32 	[%rd14+12], %r405;
$L__BB0_79:
	add.s32 	%r419, %r405, %r151;
	add.s32 	%r420, %r410, 4;
	add.s32 	%r399, %r399, 4;
	mov.u32 	%r410, %r420;
$L__BB0_80:
	setp.eq.s32 	%p26, %r18, 0;
	@%p26 bra 	$L__BB0_94;
	and.b32  	%r278, %r11, 3;
	setp.eq.s32 	%p27, %r278, 1;
	@%p27 bra 	$L__BB0_89;
	setp.eq.s32 	%p28, %r399, %r96;
	mul.wide.s32 	%rd43, %r399, 4;
	add.s64 	%rd15, %rd1, %rd43;
	mul.wide.u32 	%rd44, %r410, 4;
	add.s64 	%rd16, %rd3, %rd44;
	@%p28 bra 	$L__BB0_84;
	ld.global.u32 	%r411, [%rd15];
	st.local.u32 	[%rd16], %r411;
	bra.uni 	$L__BB0_85;
$L__BB0_84:
	ld.global.u32 	%r279, [%rd10];
	sub.s32 	%r411, 1, %r279;
	st.local.u32 	[%rd16], %r411;
$L__BB0_85:
	add.s32 	%r166, %r411, %r419;
	add.s32 	%r280, %r399, 1;
	setp.eq.s32 	%p29, %r280, %r96;
	@%p29 bra 	$L__BB0_87;
	ld.global.u32 	%r412, [%rd15+4];
	st.local.u32 	[%rd16+4], %r412;
	bra.uni 	$L__BB0_88;
$L__BB0_87:
	ld.global.u32 	%r281, [%rd10];
	sub.s32 	%r412, 1, %r281;
	st.local.u32 	[%rd16+4], %r412;
$L__BB0_88:
	add.s32 	%r419, %r412, %r166;
	add.s32 	%r420, %r410, 2;
	add.s32 	%r399, %r399, 2;
	mov.u32 	%r410, %r420;
$L__BB0_89:
	and.b32  	%r282, %r11, 1;
	setp.eq.b32 	%p30, %r282, 1;
	not.pred 	%p31, %p30;
	@%p31 bra 	$L__BB0_94;
	setp.eq.s32 	%p32, %r399, %r96;
	@%p32 bra 	$L__BB0_92;
	mul.wide.s32 	%rd45, %r399, 4;
	add.s64 	%rd46, %rd1, %rd45;
	ld.global.u32 	%r418, [%rd46];
	mul.wide.u32 	%rd47, %r410, 4;
	add.s64 	%rd48, %rd3, %rd47;
	st.local.u32 	[%rd48], %r418;
	bra.uni 	$L__BB0_93;
$L__BB0_92:
	ld.global.u32 	%r283, [%rd10];
	sub.s32 	%r418, 1, %r283;
	mul.wide.u32 	%rd49, %r410, 4;
	add.s64 	%rd50, %rd3, %rd49;
	st.local.u32 	[%rd50], %r418;
$L__BB0_93:
	add.s32 	%r419, %r418, %r419;
	add.s32 	%r420, %r410, 1;
$L__BB0_94:
	cvt.u64.u32 	%rd104, %r420;
$L__BB0_95:
	setp.lt.s32 	%p33, %r208, 1;
	shl.b64 	%rd51, %rd104, 2;
	add.s64 	%rd52, %rd3, %rd51;
	st.local.u32 	[%rd52], %r419;
	ld.local.u32 	%r284, [%rd5];
	mul.wide.s32 	%rd53, %r7, 4;
	add.s64 	%rd54, %rd1, %rd53;
	ld.global.u32 	%r285, [%rd54+-4];
	setp.le.s32 	%p34, %r284, %r285;
	or.pred  	%p35, %p34, %p33;
	selp.f32 	%f66, 0fBF800000, 0f3F800000, %p34;
	@%p35 bra 	$L__BB0_103;
	setp.lt.u32 	%p36, %r13, 3;
	mov.b32 	%r426, 0;
	mov.u32 	%r425, %r6;
	@%p36 bra 	$L__BB0_99;
	mov.b32 	%r422, 0;
$L__BB0_98:
	add.s32 	%r288, %r422, %r6;
	mul.wide.u32 	%rd55, %r422, 4;
	add.s64 	%rd56, %rd3, %rd55;
	ld.local.v4.u32 	{%r289, %r290, %r291, %r292}, [%rd56];
	mul.wide.s32 	%rd57, %r288, 4;
	add.s64 	%rd58, %rd1, %rd57;
	st.global.u32 	[%rd58], %r289;
	st.global.u32 	[%rd58+4], %r290;
	st.global.u32 	[%rd58+8], %r291;
	st.global.u32 	[%rd58+12], %r292;
	add.s32 	%r422, %r422, 4;
	add.s32 	%r425, %r422, %r6;
	setp.eq.s32 	%p37, %r422, %r20;
	mov.u32 	%r426, %r20;
	@%p37 bra 	$L__BB0_99;
	bra.uni 	$L__BB0_98;
$L__BB0_99:
	setp.eq.s32 	%p38, %r19, 0;
	mov.f32 	%f66, 0f3F800000;
	@%p38 bra 	$L__BB0_103;
	setp.eq.s32 	%p39, %r19, 1;
	mul.wide.u32 	%rd59, %r426, 4;
	add.s64 	%rd21, %rd3, %rd59;
	ld.local.u32 	%r293, [%rd21];
	mul.wide.s32 	%rd60, %r425, 4;
	add.s64 	%rd22, %rd1, %rd60;
	st.global.u32 	[%rd22], %r293;
	@%p39 bra 	$L__BB0_103;
	setp.eq.s32 	%p40, %r19, 2;
	ld.local.u32 	%r294, [%rd21+4];
	st.global.u32 	[%rd22+4], %r294;
	@%p40 bra 	$L__BB0_103;
	ld.local.u32 	%r295, [%rd21+8];
	st.global.u32 	[%rd22+8], %r295;
$L__BB0_103:
	ld.global.v2.u32 	{%r344, %r345}, [%rd4];
	shr.u32 	%r346, %r345, 2;
	xor.b32  	%r347, %r346, %r345;
	ld.global.v2.u32 	{%r348, %r349}, [%rd4+8];
	ld.global.v2.u32 	{%r350, %r351}, [%rd4+16];
	st.global.v2.u32 	[%rd4+8], {%r349, %r350};
	shl.b32 	%r352, %r351, 4;
	shl.b32 	%r353, %r347, 1;
	xor.b32  	%r354, %r353, %r352;
	xor.b32  	%r355, %r354, %r347;
	xor.b32  	%r356, %r355, %r351;
	st.global.v2.u32 	[%rd4+16], {%r351, %r356};
	add.s32 	%r357, %r344, 362437;
	st.global.v2.u32 	[%rd4], {%r357, %r348};
	add.s32 	%r358, %r356, %r357;
	cvt.rn.f32.u32 	%f33, %r358;
	fma.rn.f32 	%f34, %f33, 0f2F800000, 0f2F000000;
	fma.rn.f32 	%f35, %f66, %f34, 0f3F800000;
	cvt.f64.f32 	%fd9, %f35;
	mul.wide.s32 	%rd93, %r364, 8;
	add.s64 	%rd94, %rd9, %rd93;
	ld.global.f64 	%fd10, [%rd94];
	mul.f64 	%fd11, %fd10, %fd9;
	st.global.f64 	[%rd94], %fd11;
	mov.f64 	%fd120, 0d0000000000000000;
	@%p4 bra 	$L__BB0_118;
	setp.lt.u32 	%p66, %r15, 15;
	mov.f32 	%f73, 0f00000000;
	mov.u32 	%r431, %r4;
	@%p66 bra 	$L__BB0_107;
	mov.b32 	%r432, 0;
	mov.f32 	%f73, 0f00000000;
	mov.u32 	%r431, %r4;
$L__BB0_106:
	.pragma "nounroll";
	mul.wide.s32 	%rd95, %r431, 8;
	add.s64 	%rd96, %rd2, %rd95;
	ld.global.f64 	%fd12, [%rd96];
	cvt.f64.f32 	%fd13, %f73;
	add.f64 	%fd14, %fd12, %fd13;
	cvt.rn.f32.f64 	%f39, %fd14;
	ld.global.f64 	%fd15, [%rd96+8];
	cvt.f64.f32 	%fd16, %f39;
	add.f64 	%fd17, %fd15, %fd16;
	cvt.rn.f32.f64 	%f40, %fd17;
	ld.global.f64 	%fd18, [%rd96+16];
	cvt.f64.f32 	%fd19, %f40;
	add.f64 	%fd20, %fd18, %fd19;
	cvt.rn.f32.f64 	%f41, %fd20;
	ld.global.f64 	%fd21, [%rd96+24];
	cvt.f64.f32 	%fd22, %f41;
	add.f64 	%fd23, %fd21, %fd22;
	cvt.rn.f32.f64 	%f42, %fd23;
	ld.global.f64 	%fd24, [%rd96+32];
	cvt.f64.f32 	%fd25, %f42;
	add.f64 	%fd26, %fd24, %fd25;
	cvt.rn.f32.f64 	%f43, %fd26;
	ld.global.f64 	%fd27, [%rd96+40];
	cvt.f64.f32 	%fd28, %f43;
	add.f64 	%fd29, %fd27, %fd28;
	cvt.rn.f32.f64 	%f44, %fd29;
	ld.global.f64 	%fd30, [%rd96+48];
	cvt.f64.f32 	%fd31, %f44;
	add.f64 	%fd32, %fd30, %fd31;
	cvt.rn.f32.f64 	%f45, %fd32;
	ld.global.f64 	%fd33, [%rd96+56];
	cvt.f64.f32 	%fd34, %f45;
	add.f64 	%fd35, %fd33, %fd34;
	cvt.rn.f32.f64 	%f46, %fd35;
	ld.global.f64 	%fd36, [%rd96+64];
	cvt.f64.f32 	%fd37, %f46;
	add.f64 	%fd38, %fd36, %fd37;
	cvt.rn.f32.f64 	%f47, %fd38;
	ld.global.f64 	%fd39, [%rd96+72];
	cvt.f64.f32 	%fd40, %f47;
	add.f64 	%fd41, %fd39, %fd40;
	cvt.rn.f32.f64 	%f48, %fd41;
	ld.global.f64 	%fd42, [%rd96+80];
	cvt.f64.f32 	%fd43, %f48;
	add.f64 	%fd44, %fd42, %fd43;
	cvt.rn.f32.f64 	%f49, %fd44;
	ld.global.f64 	%fd45, [%rd96+88];
	cvt.f64.f32 	%fd46, %f49;
	add.f64 	%fd47, %fd45, %fd46;
	cvt.rn.f32.f64 	%f50, %fd47;
	ld.global.f64 	%fd48, [%rd96+96];
	cvt.f64.f32 	%fd49, %f50;
	add.f64 	%fd50, %fd48, %fd49;
	cvt.rn.f32.f64 	%f51, %fd50;
	ld.global.f64 	%fd51, [%rd96+104];
	cvt.f64.f32 	%fd52, %f51;
	add.f64 	%fd53, %fd51, %fd52;
	cvt.rn.f32.f64 	%f52, %fd53;
	ld.global.f64 	%fd54, [%rd96+112];
	cvt.f64.f32 	%fd55, %f52;
	add.f64 	%fd56, %fd54, %fd55;
	cvt.rn.f32.f64 	%f53, %fd56;
	ld.global.f64 	%fd57, [%rd96+120];
	cvt.f64.f32 	%fd58, %f53;
	add.f64 	%fd59, %fd57, %fd58;
	cvt.rn.f32.f64 	%f73, %fd59;
	add.s32 	%r431, %r431, 16;
	add.s32 	%r432, %r432, 16;
	setp.eq.s32 	%p67, %r432, %r21;
	@%p67 bra 	$L__BB0_107;
	bra.uni 	$L__BB0_106;
$L__BB0_107:
	setp.eq.s32 	%p68, %r16, 0;
	@%p68 bra 	$L__BB0_117;
	add.s32 	%r360, %r16, -1;
	setp.lt.u32 	%p69, %r360, 7;
	@%p69 bra 	$L__BB0_110;
	mul.wide.s32 	%rd97, %r431, 8;
	add.s64 	%rd98, %rd2, %rd97;
	ld.global.f64 	%fd60, [%rd98];
	cvt.f64.f32 	%fd61, %f73;
	add.f64 	%fd62, %fd60, %fd61;
	cvt.rn.f32.f64 	%f55, %fd62;
	ld.global.f64 	%fd63, [%rd98+8];
	cvt.f64.f32 	%fd64, %f55;
	add.f64 	%fd65, %fd63, %fd64;
	cvt.rn.f32.f64 	%f56, %fd65;
	ld.global.f64 	%fd66, [%rd98+16];
	cvt.f64.f32 	%fd67, %f56;
	add.f64 	%fd68, %fd66, %fd67;
	cvt.rn.f32.f64 	%f57, %fd68;
	ld.global.f64 	%fd69, [%rd98+24];
	cvt.f64.f32 	%fd70, %f57;
	add.f64 	%fd71, %fd69, %fd70;
	cvt.rn.f32.f64 	%f58, %fd71;
	ld.global.f64 	%fd72, [%rd98+32];
	cvt.f64.f32 	%fd73, %f58;
	add.f64 	%fd74, %fd72, %fd73;
	cvt.rn.f32.f64 	%f59, %fd74;
	ld.global.f64 	%fd75, [%rd98+40];
	cvt.f64.f32 	%fd76, %f59;
	add.f64 	%fd77, %fd75, %fd76;
	cvt.rn.f32.f64 	%f60, %fd77;
	ld.global.f64 	%fd78, [%rd98+48];
	cvt.f64.f32 	%fd79, %f60;
	add.f64 	%fd80, %fd78, %fd79;
	cvt.rn.f32.f64 	%f61, %fd80;
	ld.global.f64 	%fd81, [%rd98+56];
	cvt.f64.f32 	%fd82, %f61;
	add.f64 	%fd83, %fd81, %fd82;
	cvt.rn.f32.f64 	%f73, %fd83;
	add.s32 	%r431, %r431, 8;
$L__BB0_110:
	setp.eq.s32 	%p70, %r17, 0;
	@%p70 bra 	$L__BB0_117;
	add.s32 	%r361, %r17, -1;
	setp.lt.u32 	%p71, %r361, 3;
	@%p71 bra 	$L__BB0_113;
	mul.wide.s32 	%rd99, %r431, 8;
	add.s64 	%rd100, %rd2, %rd99;
	ld.global.f64 	%fd84, [%rd100];
	cvt.f64.f32 	%fd85, %f73;
	add.f64 	%fd86, %fd84, %fd85;
	cvt.rn.f32.f64 	%f63, %fd86;
	ld.global.f64 	%fd87, [%rd100+8];
	cvt.f64.f32 	%fd88, %f63;
	add.f64 	%fd89, %fd87, %fd88;
	cvt.rn.f32.f64 	%f64, %fd89;
	ld.global.f64 	%fd90, [%rd100+16];
	cvt.f64.f32 	%fd91, %f64;
	add.f64 	%fd92, %fd90, %fd91;
	cvt.rn.f32.f64 	%f65, %fd92;
	ld.global.f64 	%fd93, [%rd100+24];
	cvt.f64.f32 	%fd94, %f65;
	add.f64 	%fd95, %fd93, %fd94;
	cvt.rn.f32.f64 	%f73, %fd95;
	add.s32 	%r431, %r431, 4;
$L__BB0_113:
	setp.eq.s32 	%p72, %r22, 0;
	@%p72 bra 	$L__BB0_117;
	setp.eq.s32 	%p73, %r22, 1;
	mul.wide.s32 	%rd101, %r431, 8;
	add.s64 	%rd23, %rd2, %rd101;
	ld.global.f64 	%fd96, [%rd23];
	cvt.f64.f32 	%fd97, %f73;
	add.f64 	%fd98, %fd96, %fd97;
	cvt.rn.f32.f64 	%f73, %fd98;
	@%p73 bra 	$L__BB0_117;
	setp.eq.s32 	%p74, %r22, 2;
	ld.global.f64 	%fd99, [%rd23+8];
	cvt.f64.f32 	%fd100, %f73;
	add.f64 	%fd101, %fd99, %fd100;
	cvt.rn.f32.f64 	%f73, %fd101;
	@%p74 bra 	$L__BB0_117;
	ld.global.f64 	%fd102, [%rd23+16];
	cvt.f64.f32 	%fd103, %f73;
	add.f64 	%fd104, %fd102, %fd103;
	cvt.rn.f32.f64 	%f73, %fd104;
$L__BB0_117:
	cvt.f64.f32 	%fd120, %f73;
$L__BB0_118:
	@%p4 bra 	$L__BB0_125;
	setp.eq.s32 	%p76, %r22, 0;
	mov.u32 	%r430, %r4;
	@%p76 bra 	$L__BB0_123;
	setp.eq.s32 	%p77, %r22, 1;
	ld.global.f64 	%fd105, [%rd9];
	div.rn.f64 	%fd106, %fd105, %fd120;
	st.global.f64 	[%rd9], %fd106;
	mov.u32 	%r430, %r14;
	@%p77 bra 	$L__BB0_123;
	add.s32 	%r430, %r4, 2;
	setp.eq.s32 	%p78, %r22, 2;
	ld.global.f64 	%fd107, [%rd9+8];
	div.rn.f64 	%fd108, %fd107, %fd120;
	st.global.f64 	[%rd9+8], %fd108;
	@%p78 bra 	$L__BB0_123;
	add.s32 	%r430, %r4, 3;
	ld.global.f64 	%fd109, [%rd9+16];
	div.rn.f64 	%fd110, %fd109, %fd120;
	st.global.f64 	[%rd9+16], %fd110;
$L__BB0_123:
	setp.lt.u32 	%p79, %r15, 3;
	@%p79 bra 	$L__BB0_125;
$L__BB0_124:
	mul.wide.s32 	%rd102, %r430, 8;
	add.s64 	%rd103, %rd2, %rd102;
	ld.global.f64 	%fd111, [%rd103];
	div.rn.f64 	%fd112, %fd111, %fd120;
	st.global.f64 	[%rd103], %fd112;
	ld.global.f64 	%fd113, [%rd103+8];
	div.rn.f64 	%fd114, %fd113, %fd120;
	st.global.f64 	[%rd103+8], %fd114;
	ld.global.f64 	%fd115, [%rd103+16];
	div.rn.f64 	%fd116, %fd115, %fd120;
	st.global.f64 	[%rd103+16], %fd116;
	ld.global.f64 	%fd117, [%rd103+24];
	div.rn.f64 	%fd118, %fd117, %fd120;
	st.global.f64 	[%rd103+24], %fd118;
	add.s32 	%r430, %r430, 4;
	setp.lt.s32 	%p80, %r430, %r5;
	@%p80 bra 	$L__BB0_124;
$L__BB0_125:
	add.s32 	%r362, %r362, 1;
	setp.lt.s32 	%p81, %r362, %r23;
	@%p81 bra 	$L__BB0_3;
$L__BB0_126:
	ret;

}


// ===== COMPILED SASS (sm_100) =====

	.target	sm_100

	.elftype	@"ET_EXEC"


//--------------------- .note.nv.tkinfo           --------------------------
	.section	.note.nv.tkinfo,"",@"SHT_NOTE"
	.sectionflags	@"SHF_NOTE_NV_TKINFO"
	.tkinfo
        /*0018*/ 	.word	0x00000002
        /*0030*/ 	.string	""
        /*0030*/ 	.string	"ptxas"
        /*0030*/ 	.string	"Cuda compilation tools, release 13.0, V13.0.88"
        /*0030*/ 	.string	"Build cuda_13.0.r13.0/compiler.36424714_0"
        /*0030*/ 	.string	"-arch sm_100 -m 64 "



//--------------------- .note.nv.cuinfo           --------------------------
	.section	.note.nv.cuinfo,"",@"SHT_NOTE"
	.sectionflags	@"SHF_NOTE_NV_CUINFO"
        /*0018*/ 	.short	0x0002
        /*001a*/ 	.short	0x0064
        /*001c*/ 	.short	0x0082
	.zero		2


//--------------------- .nv.info                  --------------------------
	.section	.nv.info,"",@"SHT_CUDA_INFO"
	.align	4


	//----- nvinfo : EIATTR_REGCOUNT
	.align		4
        /*0000*/ 	.byte	0x04, 0x2f
        /*0002*/ 	.short	(.L_10 - .L_9)
	.align		4
.L_9:
        /*0004*/ 	.word	index@(applyOperators)
        /*0008*/ 	.word	0x00000030


	//----- nvinfo : EIATTR_FRAME_SIZE
	.align		4
.L_10:
        /*000c*/ 	.byte	0x04, 0x11
        /*000e*/ 	.short	(.L_12 - .L_11)
	.align		4
.L_11:
        /*0010*/ 	.word	index@($__internal_0_$__cuda_sm20_div_rn_f64_full)
        /*0014*/ 	.word	0x00001f40


	//----- nvinfo : EIATTR_FRAME_SIZE
	.align		4
.L_12:
        /*0018*/ 	.byte	0x04, 0x11
        /*001a*/ 	.short	(.L_14 - .L_13)
	.align		4
.L_13:
        /*001c*/ 	.word	index@(applyOperators)
        /*0020*/ 	.word	0x00001f40


	//----- nvinfo : EIATTR_MIN_STACK_SIZE
	.align		4
.L_14:
        /*0024*/ 	.byte	0x04, 0x12
        /*0026*/ 	.short	(.L_16 - .L_15)
	.align		4
.L_15:
        /*0028*/ 	.word	index@(applyOperators)
        /*002c*/ 	.word	0x00001f40
.L_16:


//--------------------- .nv.compat                --------------------------
	.section	.nv.compat,"",@"SHT_CUDA_COMPAT_INFO"
	.align	4
        /*0000*/ 	.byte	0x02, 0x09, 0x00, 0x00, 0x02, 0x02, 0x01, 0x00, 0x02, 0x05, 0x05, 0x00, 0x03, 0x07, 0x01, 0x01
        /*0010*/ 	.byte	0x02, 0x03, 0x00, 0x00, 0x02, 0x06, 0x01, 0x00, 0x04, 0x0b, 0x08, 0x00, 0x01, 0x00, 0x00, 0x00
        /*0020*/ 	.byte	0x00, 0x00, 0x00, 0x00


//--------------------- .nv.info.applyOperators   --------------------------
	.section	.nv.info.applyOperators,"",@"SHT_CUDA_INFO"
	.sectionflags	@""
	.align	4


	//----- nvinfo : EIATTR_CUDA_API_VERSION
	.align		4
        /*0000*/ 	.byte	0x04, 0x37
        /*0002*/ 	.short	(.L_18 - .L_17)
.L_17:
        /*0004*/ 	.word	0x00000082


	//----- nvinfo : EIATTR_KPARAM_INFO
	.align		4
.L_18:
        /*0008*/ 	.byte	0x04, 0x17
        /*000a*/ 	.short	(.L_20 - .L_19)
.L_19:
        /*000c*/ 	.word	0x00000000
        /*0010*/ 	.short	0x0006
        /*0012*/ 	.short	0x0024
        /*0014*/ 	.byte	0x00, 0xf0, 0x11, 0x00


	//----- nvinfo : EIATTR_KPARAM_INFO
	.align		4
.L_20:
        /*0018*/ 	.byte	0x04, 0x17
        /*001a*/ 	.short	(.L_22 - .L_21)
.L_21:
        /*001c*/ 	.word	0x00000000
        /*0020*/ 	.short	0x0005
        /*0022*/ 	.short	0x0020
        /*0024*/ 	.byte	0x00, 0xf0, 0x11, 0x00


	//----- nvinfo : EIATTR_KPARAM_INFO
	.align		4
.L_22:
        /*0028*/ 	.byte	0x04, 0x17
        /*002a*/ 	.short	(.L_24 - .L_23)
.L_23:
        /*002c*/ 	.word	0x00000000
        /*0030*/ 	.short	0x0004
        /*0032*/ 	.short	0x0018
        /*0034*/ 	.byte	0x00, 0xf5, 0x21, 0x00


	//----- nvinfo : EIATTR_KPARAM_INFO
	.align		4
.L_24:
        /*0038*/ 	.byte	0x04, 0x17
        /*003a*/ 	.short	(.L_26 - .L_25)
.L_25:
        /*003c*/ 	.word	0x00000000
        /*0040*/ 	.short	0x0003
        /*0042*/ 	.short	0x0014
        /*0044*/ 	.byte	0x00, 0xf0, 0x11, 0x00


	//----- nvinfo : EIATTR_KPARAM_INFO
	.align		4
.L_26:
        /*0048*/ 	.byte	0x04, 0x17
        /*004a*/ 	.short	(.L_28 - .L_27)
.L_27:
        /*004c*/ 	.word	0x00000000
        /*0050*/ 	.short	0x0002
        /*0052*/ 	.short	0x0010
        /*0054*/ 	.byte	0x00, 0xf0, 0x11, 0x00


	//----- nvinfo : EIATTR_KPARAM_INFO
	.align		4
.L_28:
        /*0058*/ 	.byte	0x04, 0x17
        /*005a*/ 	.short	(.L_30 - .L_29)
.L_29:
        /*005c*/ 	.word	0x00000000
        /*0060*/ 	.short	0x0001
        /*0062*/ 	.short	0x0008
        /*0064*/ 	.byte	0x00, 0xf5, 0x21, 0x00


	//----- nvinfo : EIATTR_KPARAM_INFO
	.align		4
.L_30:
        /*0068*/ 	.byte	0x04, 0x17
        /*006a*/ 	.short	(.L_32 - .L_31)
.L_31:
        /*006c*/ 	.word	0x00000000
        /*0070*/ 	.short	0x0000
        /*0072*/ 	.short	0x0000
        /*0074*/ 	.byte	0x00, 0xf5, 0x21, 0x00


	//----- nvinfo : EIATTR_SPARSE_MMA_MASK
	.align		4
.L_32:
        /*0078*/ 	.byte	0x03, 0x50
        /*007a*/ 	.short	0x0000


	//----- nvinfo : EIATTR_MAXREG_COUNT
	.align		4
        /*007c*/ 	.byte	0x03, 0x1b
        /*007e*/ 	.short	0x00ff


	//----- nvinfo : EIATTR_MERCURY_ISA_VERSION
	.align		4
        /*0080*/ 	.byte	0x03, 0x5f
        /*0082*/ 	.short	0x0101


	//----- nvinfo : EIATTR_VRC_CTA_INIT_COUNT
	.align		4
        /*0084*/ 	.byte	0x02, 0x4a
	.zero		1
	.zero		1


	//----- nvinfo : EIATTR_EXIT_INSTR_OFFSETS
	.align		4
        /*0088*/ 	.byte	0x04, 0x1c
        /*008a*/ 	.short	(.L_34 - .L_33)


	//   ....[0]....
.L_33:
        /*008c*/ 	.word	0x00000210


	//   ....[1]....
        /*0090*/ 	.word	0x00000240


	//   ....[2]....
        /*0094*/ 	.word	0x000059a0


	//----- nvinfo : EIATTR_CRS_STACK_SIZE
	.align		4
.L_34:
        /*0098*/ 	.byte	0x04, 0x1e
        /*009a*/ 	.short	(.L_36 - .L_35)
.L_35:
        /*009c*/ 	.word	0x00000000


	//----- nvinfo : EIATTR_CBANK_PARAM_SIZE
	.align		4
.L_36:
        /*00a0*/ 	.byte	0x03, 0x19
        /*00a2*/ 	.short	0x0028


	//----- nvinfo : EIATTR_PARAM_CBANK
	.align		4
        /*00a4*/ 	.byte	0x04, 0x0a
        /*00a6*/ 	.short	(.L_38 - .L_37)
	.align		4
.L_37:
        /*00a8*/ 	.word	index@(.nv.constant0.applyOperators)
        /*00ac*/ 	.short	0x0380
        /*00ae*/ 	.short	0x0028


	//----- nvinfo : EIATTR_SW_WAR
	.align		4
.L_38:
        /*00b0*/ 	.byte	0x04, 0x36
        /*00b2*/ 	.short	(.L_40 - .L_39)
.L_39:
        /*00b4*/ 	.word	0x00000008
.L_40:


//--------------------- .nv.callgraph             --------------------------
	.section	.nv.callgraph,"",@"SHT_CUDA_CALLGRAPH"
	.align	4
	.sectionentsize	8
	.align		4
        /*0000*/ 	.word	0x00000000
	.align		4
        /*0004*/ 	.word	0xffffffff
	.align		4
        /*0008*/ 	.word	0x00000000
	.align		4
        /*000c*/ 	.word	0xfffffffe
	.align		4
        /*0010*/ 	.word	0x00000000
	.align		4
        /*0014*/ 	.word	0xfffffffd
	.align		4
        /*0018*/ 	.word	0x00000000
	.align		4
        /*001c*/ 	.word	0xfffffffc


//--------------------- .nv.constant4             --------------------------
	.section	.nv.constant4,"a",@progbits
	.align	8
	.align		8
.nv.constant4:
        /*0000*/ 	.dword	precalc_xorwow_matrix
	.align		8
        /*0008*/ 	.dword	precalc_xorwow_offset_matrix
	.align		8
        /*0010*/ 	.dword	mrg32k3aM1
	.align		8
        /*0018*/ 	.dword	mrg32k3aM2
	.align		8
        /*0020*/ 	.dword	mrg32k3aM1SubSeq
	.align		8
        /*0028*/ 	.dword	mrg32k3aM2SubSeq
	.align		8
        /*0030*/ 	.dword	mrg32k3aM1Seq
	.align		8
        /*0038*/ 	.dword	mrg32k3aM2Seq


//--------------------- .nv.constant3             --------------------------
	.section	.nv.constant3,"a",@progbits
	.align	8
.nv.constant3:
	.type		__cr_lgamma_table,@object
	.size		__cr_lgamma_table,(.L_8 - __cr_lgamma_table)
__cr_lgamma_table:
        /*0000*/ 	.byte	0x00, 0x00, 0x00, 0x00, 0x00, 0x00, 0x00, 0x00, 0x00, 0x00, 0x00, 0x00, 0x00, 0x00, 0x00, 0x00
        /*0010*/ 	.byte	0xef, 0x39, 0xfa, 0xfe, 0x42, 0x2e, 0xe6, 0x3f, 0x02, 0x20, 0x2a, 0xfa, 0x0b, 0xab, 0xfc, 0x3f
        /*0020*/ 	.byte	0xf9, 0x2c, 0x92, 0x7c, 0xa7, 0x6c, 0x09, 0x40, 0xc9, 0x79, 0x44, 0x3c, 0x64, 0x26, 0x13, 0x40
        /*0030*/ 	.byte	0xca, 0x01, 0xcf, 0x3a, 0x27, 0x51, 0x1a, 0x40, 0x30, 0xcc, 0x2d, 0xf3, 0xe1, 0x0c, 0x21, 0x40
        /*0040*/ 	.byte	0x0d, 0xb7, 0xfc, 0x82, 0x8e, 0x35, 0x25, 0x40
.L_8:


//--------------------- .text.applyOperators      --------------------------
	.section	.text.applyOperators,"ax",@progbits
	.align	128
        .global         applyOperators
        .type           applyOperators,@function
        .size           applyOperators,(.L_x_105 - applyOperators)
        .other          applyOperators,@"STO_CUDA_ENTRY STV_DEFAULT"
applyOperators:
.text.applyOperators:
[----:B------:R-:W0:Y:S08]  /*0000*/  LDC R1, c[0x0][0x37c] ;  /* 0x0000df00ff017b82 */ /* 0x000e300000000800 */
[----:B------:R-:W1:Y:S01]  /*0010*/  LDC.64 R8, c[0x0][0x3a0] ;  /* 0x0000e800ff087b82 */ /* 0x000e620000000a00 */
[----:B------:R-:W2:Y:S01]  /*0020*/  S2R R6, SR_TID.X ;  /* 0x0000000000067919 */ /* 0x000ea20000002100 */
[----:B------:R-:W2:Y:S01]  /*0030*/  LDCU UR4, c[0x0][0x360] ;  /* 0x00006c00ff0477ac */ /* 0x000ea20008000800 */
[----:B0-----:R-:W-:-:S05]  /*0040*/  VIADD R1, R1, 0xffffe0c0 ;  /* 0xffffe0c001017836 */ /* 0x001fca0000000000 */
[----:B------:R-:W-:Y:S02]  /*0050*/  R2UR UR14, R1 ;  /* 0x00000000010e72ca */ /* 0x000fe400000e0000 */
[----:B-1----:R-:W-:-:S04]  /*0060*/  IABS R7, R9 ;  /* 0x0000000900077213 */ /* 0x002fc80000000000 */
[----:B------:R-:W0:Y:S08]  /*0070*/  I2F.RP R0, R7 ;  /* 0x0000000700007306 */ /* 0x000e300000209400 */
[----:B0-----:R-:W0:Y:S02]  /*0080*/  MUFU.RCP R0, R0 ;  /* 0x0000000000007308 */ /* 0x001e240000001000 */
[----:B0-----:R-:W-:-:S06]  /*0090*/  VIADD R2, R0, 0xffffffe ;  /* 0x0ffffffe00027836 */ /* 0x001fcc0000000000 */
[----:B------:R0:W1:Y:S02]  /*00a0*/  F2I.FTZ.U32.TRUNC.NTZ R3, R2 ;  /* 0x0000000200037305 */ /* 0x000064000021f000 */
[----:B0-----:R-:W-:Y:S02]  /*00b0*/  IMAD.MOV.U32 R2, RZ, RZ, RZ ;  /* 0x000000ffff027224 */ /* 0x001fe400078e00ff */
[----:B-1----:R-:W-:-:S04]  /*00c0*/  IMAD.MOV R4, RZ, RZ, -R3 ;  /* 0x000000ffff047224 */ /* 0x002fc800078e0a03 */
[----:B------:R-:W-:Y:S01]  /*00d0*/  IMAD R5, R4, R7, RZ ;  /* 0x0000000704057224 */ /* 0x000fe200078e02ff */
[----:B------:R-:W-:-:S03]  /*00e0*/  IABS R4, R8 ;  /* 0x0000000800047213 */ /* 0x000fc60000000000 */
[----:B------:R-:W-:Y:S02]  /*00f0*/  IMAD.HI.U32 R3, R3, R5, R2 ;  /* 0x0000000503037227 */ /* 0x000fe400078e0002 */
[----:B------:R-:W2:Y:S04]  /*0100*/  S2R R5, SR_CTAID.X ;  /* 0x0000000000057919 */ /* 0x000ea80000002500 */
[----:B------:R-:W-:-:S04]  /*0110*/  IMAD.HI.U32 R3, R3, R4, RZ ;  /* 0x0000000403037227 */ /* 0x000fc800078e00ff */
[----:B------:R-:W-:-:S04]  /*0120*/  IMAD.MOV R0, RZ, RZ, -R3 ;  /* 0x000000ffff007224 */ /* 0x000fc800078e0a03 */
[----:B------:R-:W-:-:S05]  /*0130*/  IMAD R0, R7, R0, R4 ;  /* 0x0000000007007224 */ /* 0x000fca00078e0204 */
[----:B------:R-:W-:-:S13]  /*0140*/  ISETP.GT.U32.AND P1, PT, R7, R0, PT ;  /* 0x000000000700720c */ /* 0x000fda0003f24070 */
[-C--:B------:R-:W-:Y:S01]  /*0150*/  @!P1 IADD3 R0, PT, PT, R0, -R7.reuse, RZ ;  /* 0x8000000700009210 */ /* 0x080fe20007ffe0ff */
[----:B------:R-:W-:Y:S01]  /*0160*/  @!P1 VIADD R3, R3, 0x1 ;  /* 0x0000000103039836 */ /* 0x000fe20000000000 */
[----:B------:R-:W-:Y:S01]  /*0170*/  ISETP.NE.AND P1, PT, R9, RZ, PT ;  /* 0x000000ff0900720c */ /* 0x000fe20003f25270 */
[----:B--2---:R-:W-:Y:S01]  /*0180*/  IMAD R6, R5, UR4, R6 ;  /* 0x0000000405067c24 */ /* 0x004fe2000f8e0206 */
[----:B------:R-:W-:Y:S02]  /*0190*/  ISETP.GE.U32.AND P0, PT, R0, R7, PT ;  /* 0x000000070000720c */ /* 0x000fe40003f06070 */
[----:B------:R-:W-:-:S04]  /*01a0*/  LOP3.LUT R0, R8, R9, RZ, 0x3c, !PT ;  /* 0x0000000908007212 */ /* 0x000fc800078e3cff */
[----:B------:R-:W-:-:S07]  /*01b0*/  ISETP.GE.AND P2, PT, R0, RZ, PT ;  /* 0x000000ff0000720c */ /* 0x000fce0003f46270 */
[----:B------:R-:W-:Y:S01]  /*01c0*/  @P0 VIADD R3, R3, 0x1 ;  /* 0x0000000103030836 */ /* 0x000fe20000000000 */
[----:B------:R-:W-:-:S03]  /*01d0*/  ISETP.GE.AND P0, PT, R6, R9, PT ;  /* 0x000000090600720c */ /* 0x000fc60003f06270 */
[----:B------:R-:W-:-:S04]  /*01e0*/  IMAD.MOV.U32 R10, RZ, RZ, R3 ;  /* 0x000000ffff0a7224 */ /* 0x000fc800078e0003 */
[----:B------:R-:W-:Y:S01]  /*01f0*/  @!P2 IMAD.MOV R10, RZ, RZ, -R10 ;  /* 0x000000ffff0aa224 */ /* 0x000fe200078e0a0a */
[----:B------:R-:W-:-:S05]  /*0200*/  @!P1 LOP3.LUT R10, RZ, R9, RZ, 0x33, !PT ;  /* 0x00000009ff0a9212 */ /* 0x000fca00078e33ff */
[----:B------:R-:W-:Y:S05]  /*0210*/  @P0 EXIT ;  /* 0x000000000000094d */ /* 0x000fea0003800000 */
[----:B------:R-:W-:Y:S01]  /*0220*/  ISETP.GE.AND P0, PT, R10, 0x1, PT ;  /* 0x000000010a00780c */ /* 0x000fe20003f06270 */
[----:B------:R-:W-:-:S12]  /*0230*/  IMAD.MOV R0, RZ, RZ, -R10 ;  /* 0x000000ffff007224 */ /* 0x000fd800078e0a0a */
[----:B------:R-:W-:Y:S05]  /*0240*/  @!P0 EXIT ;  /* 0x000000000000894d */ /* 0x000fea0003800000 */
[----:B------:R-:W0:Y:S01]  /*0250*/  LDCU.64 UR4, c[0x0][0x390] ;  /* 0x00007200ff0477ac */ /* 0x000e220008000a00 */
[----:B------:R-:W-:Y:S01]  /*0260*/  IMAD R0, R9, R0, R8 ;  /* 0x0000000009007224 */ /* 0x000fe200078e0208 */
[----:B------:R-:W1:Y:S01]  /*0270*/  LDC.64 R36, c[0x0][0x398] ;  /* 0x0000e600ff247b82 */ /* 0x000e620000000a00 */
[----:B------:R-:W2:Y:S03]  /*0280*/  LDCU.64 UR12, c[0x0][0x358] ;  /* 0x00006b00ff0c77ac */ /* 0x000ea60008000a00 */
[----:B------:R-:W-:-:S04]  /*0290*/  ISETP.NE.AND P0, PT, R0, RZ, PT ;  /* 0x000000ff0000720c */ /* 0x000fc80003f05270 */
[----:B------:R-:W-:Y:S01]  /*02a0*/  SEL R23, RZ, 0x1, !P0 ;  /* 0x00000001ff177807 */ /* 0x000fe20004000000 */
[----:B------:R-:W3:Y:S04]  /*02b0*/  LDC.64 R30, c[0x0][0x388] ;  /* 0x0000e200ff1e7b82 */ /* 0x000ee80000000a00 */
[----:B------:R-:W-:Y:S01]  /*02c0*/  IMAD R23, R6, R10, R23 ;  /* 0x0000000a06177224 */ /* 0x000fe200078e0217 */
[----:B0-----:R-:W-:-:S03]  /*02d0*/  UIADD3 UR8, UPT, UPT, UR4, 0x7, URZ ;  /* 0x0000000704087890 */ /* 0x001fc6000fffe0ff */
[----:B------:R-:W0:Y:S01]  /*02e0*/  LDC.64 R28, c[0x0][0x380] ;  /* 0x0000e000ff1c7b82 */ /* 0x000e220000000a00 */
[C---:B------:R-:W-:Y:S01]  /*02f0*/  IMAD R0, R23.reuse, UR4, RZ ;  /* 0x0000000417007c24 */ /* 0x040fe2000f8e02ff */
[----:B------:R-:W-:Y:S01]  /*0300*/  UIADD3 UR7, UPT, UPT, UR4, -0x1, URZ ;  /* 0xffffffff04077890 */ /* 0x000fe2000fffe0ff */
[----:B------:R-:W-:Y:S01]  /*0310*/  IMAD R2, R23, UR5, RZ ;  /* 0x0000000517027c24 */ /* 0x000fe2000f8e02ff */
[----:B------:R-:W-:Y:S01]  /*0320*/  UIADD3 UR9, UPT, UPT, UR4, 0x3, URZ ;  /* 0x0000000304097890 */ /* 0x000fe2000fffe0ff */
[C---:B------:R-:W-:Y:S01]  /*0330*/  VIADD R8, R0.reuse, 0x1 ;  /* 0x0000000100087836 */ /* 0x040fe20000000000 */
[----:B------:R-:W-:Y:S01]  /*0340*/  IADD3 R3, PT, PT, R0, UR4, RZ ;  /* 0x0000000400037c10 */ /* 0x000fe2000fffe0ff */
[C---:B------:R-:W-:Y:S01]  /*0350*/  VIADD R4, R2.reuse, UR5 ;  /* 0x0000000502047c36 */ /* 0x040fe20008000000 */
[----:B------:R-:W-:Y:S01]  /*0360*/  ULOP3.LUT UR4, UR8, 0x7, URZ, 0xc0, !UPT ;  /* 0x0000000708047892 */ /* 0x000fe2000f8ec0ff */
[----:B------:R-:W-:Y:S01]  /*0370*/  VIADD R5, R2, 0x1 ;  /* 0x0000000102057836 */ /* 0x000fe20000000000 */
[----:B------:R-:W-:Y:S01]  /*0380*/  VIMNMX R7, PT, PT, R3, R8, !PT ;  /* 0x0000000803077248 */ /* 0x000fe20007fe0100 */
[----:B-1----:R-:W-:Y:S01]  /*0390*/  IMAD.WIDE R36, R6, 0x30, R36 ;  /* 0x0000003006247825 */ /* 0x002fe200078e0224 */
[----:B------:R-:W-:-:S02]  /*03a0*/  UIADD3 UR5, UPT, UPT, UR4, -0x1, URZ ;  /* 0xffffffff04057890 */ /* 0x000fc4000fffe0ff */
[----:B------:R-:W-:Y:S01]  /*03b0*/  VIMNMX R9, PT, PT, R4, R5, !PT ;  /* 0x0000000504097248 */ /* 0x000fe20007fe0100 */
[----:B------:R-:W-:Y:S02]  /*03c0*/  IMAD.IADD R7, R7, 0x1, -R0 ;  /* 0x0000000107077824 */ /* 0x000fe400078e0a00 */
[----:B------:R-:W-:Y:S01]  /*03d0*/  IMAD.IADD R6, R10, 0x1, R23 ;  /* 0x000000010a067824 */ /* 0x000fe200078e0217 */
[----:B------:R-:W-:Y:S01]  /*03e0*/  IADD3 R9, PT, PT, -R2, R9, RZ ;  /* 0x0000000902097210 */ /* 0x000fe20007ffe1ff */
[----:B---3--:R-:W-:Y:S01]  /*03f0*/  IMAD.WIDE R30, R0, 0x4, R30 ;  /* 0x00000004001e7825 */ /* 0x008fe200078e021e */
[----:B------:R-:W-:Y:S02]  /*0400*/  LOP3.LUT R7, R7, 0xfffffffc, RZ, 0xc0, !PT ;  /* 0xfffffffc07077812 */ /* 0x000fe400078ec0ff */
[----:B------:R-:W-:Y:S01]  /*0410*/  LOP3.LUT R20, R9, 0xfffffff0, RZ, 0xc0, !PT ;  /* 0xfffffff009147812 */ /* 0x000fe200078ec0ff */
[----:B0-2---:R-:W-:-:S07]  /*0420*/  IMAD.WIDE R28, R2, 0x8, R28 ;  /* 0x00000008021c7825 */ /* 0x005fce00078e021c */
.L_x_98:
[----:B0-2---:R-:W2:Y:S01]  /*0430*/  LDG.E.64 R8, desc[UR12][R36.64] ;  /* 0x0000000c24087981 */ /* 0x005ea2000c1e1b00 */
[----:B------:R-:W0:Y:S03]  /*0440*/  LDC R17, c[0x0][0x394] ;  /* 0x0000e500ff117b82 */ /* 0x000e260000000800 */
[----:B---3--:R-:W3:Y:S04]  /*0450*/  LDG.E.64 R10, desc[UR12][R36.64+0x10] ;  /* 0x0000100c240a7981 */ /* 0x008ee8000c1e1b00 */
[----:B----4-:R-:W4:Y:S01]  /*0460*/  LDG.E.64 R12, desc[UR12][R36.64+0x8] ;  /* 0x0000080c240c7981 */ /* 0x010f22000c1e1b00 */
[----:B------:R-:W-:Y:S01]  /*0470*/  IMAD.MOV.U32 R21, RZ, RZ, RZ ;  /* 0x000000ffff157224 */ /* 0x000fe200078e00ff */
[----:B0-----:R-:W-:-:S02]  /*0480*/  ISETP.GE.AND P1, PT, R17, 0x1, PT ;  /* 0x000000011100780c */ /* 0x001fc40003f26270 */
[----:B--2---:R-:W-:Y:S01]  /*0490*/  SHF.R.U32.HI R14, RZ, 0x2, R9 ;  /* 0x00000002ff0e7819 */ /* 0x004fe20000011609 */
[----:B------:R-:W-:-:S03]  /*04a0*/  VIADD R18, R8, 0x587c5 ;  /* 0x000587c508127836 */ /* 0x000fc60000000000 */
[----:B------:R-:W-:Y:S01]  /*04b0*/  LOP3.LUT R14, R14, R9, RZ, 0x3c, !PT ;  /* 0x000000090e0e7212 */ /* 0x000fe200078e3cff */
[----:B---3--:R-:W-:Y:S02]  /*04c0*/  IMAD.SHL.U32 R9, R11, 0x10, RZ ;  /* 0x000000100b097824 */ /* 0x008fe400078e00ff */
[----:B------:R-:W-:Y:S01]  /*04d0*/  IMAD.MOV.U32 R25, RZ, RZ, R10 ;  /* 0x000000ffff197224 */ /* 0x000fe200078e000a */
[----:B----4-:R-:W-:Y:S01]  /*04e0*/  MOV R24, R13 ;  /* 0x0000000d00187202 */ /* 0x010fe20000000f00 */
[C---:B------:R-:W-:Y:S02]  /*04f0*/  IMAD.SHL.U32 R15, R14.reuse, 0x2, RZ ;  /* 0x000000020e0f7824 */ /* 0x040fe400078e00ff */
[----:B------:R-:W-:Y:S02]  /*0500*/  IMAD.MOV.U32 R19, RZ, RZ, R12 ;  /* 0x000000ffff137224 */ /* 0x000fe400078e000c */
[----:B------:R0:W-:Y:S01]  /*0510*/  STG.E.64 desc[UR12][R36.64+0x8], R24 ;  /* 0x0000081824007986 */ /* 0x0001e2000c101b0c */
[----:B------:R-:W-:Y:S01]  /*0520*/  LOP3.LUT R16, R14, R15, R9, 0x96, !PT ;  /* 0x0000000f0e107212 */ /* 0x000fe200078e9609 */
[----:B------:R-:W-:-:S02]  /*0530*/  IMAD.MOV.U32 R14, RZ, RZ, R11 ;  /* 0x000000ffff0e7224 */ /* 0x000fc400078e000b */
[----:B------:R0:W-:Y:S01]  /*0540*/  STG.E.64 desc[UR12][R36.64], R18 ;  /* 0x0000001224007986 */ /* 0x0001e2000c101b0c */
[----:B------:R-:W-:-:S05]  /*0550*/  LOP3.LUT R15, R16, R11, RZ, 0x3c, !PT ;  /* 0x0000000b100f7212 */ /* 0x000fca00078e3cff */
[----:B------:R0:W-:Y:S01]  /*0560*/  STG.E.64 desc[UR12][R36.64+0x10], R14 ;  /* 0x0000100e24007986 */ /* 0x0001e2000c101b0c */
[----:B-1----:R-:W-:Y:S05]  /*0570*/  @!P1 BRA `(.L_x_0) ;  /* 0x0000000000509947 */ /* 0x002fea0003800000 */
[----:B0-----:R-:W-:Y:S01]  /*0580*/  IMAD.IADD R18, R15, 0x1, R18 ;  /* 0x000000010f127824 */ /* 0x001fe200078e0212 */
[----:B------:R-:W-:Y:S01]  /*0590*/  BSSY.RECONVERGENT B0, `(.L_x_0) ;  /* 0x0000012000007945 */ /* 0x000fe20003800200 */
[----:B------:R-:W-:Y:S02]  /*05a0*/  IMAD.MOV.U32 R9, RZ, RZ, 0x2f800000 ;  /* 0x2f800000ff097424 */ /* 0x000fe400078e00ff */
[----:B------:R-:W-:Y:S01]  /*05b0*/  IMAD.MOV.U32 R21, RZ, RZ, RZ ;  /* 0x000000ffff157224 */ /* 0x000fe200078e00ff */
[----:B------:R-:W-:-:S05]  /*05c0*/  I2FP.F32.U32 R18, R18 ;  /* 0x0000001200127245 */ /* 0x000fca0000201000 */
[----:B------:R-:W-:Y:S01]  /*05d0*/  FFMA R16, R18, R9, 1.1641532182693481445e-10 ;  /* 0x2f00000012107423 */ /* 0x000fe20000000009 */
[----:B------:R-:W-:-:S05]  /*05e0*/  CS2R R18, SRZ ;  /* 0x0000000000127805 */ /* 0x000fca000001ff00 */
[----:B------:R-:W0:Y:S02]  /*05f0*/  F2F.F64.F32 R16, R16 ;  /* 0x0000001000107310 */ /* 0x000e240000201800 */
.L_x_2:
[----:B------:R-:W1:Y:S01]  /*0600*/  LDC.64 R24, c[0x0][0x380] ;  /* 0x0000e000ff187b82 */ /* 0x000e620000000a00 */
[----:B------:R-:W-:-:S05]  /*0610*/  IADD3 R9, PT, PT, R2, R21, RZ ;  /* 0x0000001502097210 */ /* 0x000fca0007ffe0ff */
[----:B-1----:R-:W-:-:S06]  /*0620*/  IMAD.WIDE R24, R9, 0x8, R24 ;  /* 0x0000000809187825 */ /* 0x002fcc00078e0218 */
[----:B------:R-:W2:Y:S02]  /*0630*/  LDG.E.64 R24, desc[UR12][R24.64] ;  /* 0x0000000c18187981 */ /* 0x000ea4000c1e1b00 */
[----:B--2---:R-:W-:-:S08]  /*0640*/  DADD R18, R24, R18 ;  /* 0x0000000018127229 */ /* 0x004fd00000000012 */
[----:B0-----:R-:W-:-:S14]  /*0650*/  DSETP.GT.AND P0, PT, R18, R16, PT ;  /* 0x000000101200722a */ /* 0x001fdc0003f04000 */
[----:B------:R-:W-:Y:S05]  /*0660*/  @P0 BRA `(.L_x_1) ;  /* 0x0000000000100947 */ /* 0x000fea0003800000 */
[----:B------:R-:W-:-:S04]  /*0670*/  VIADD R21, R21, 0x1 ;  /* 0x0000000115157836 */ /* 0x000fc80000000000 */
[----:B------:R-:W-:-:S05]  /*0680*/  IMAD.IADD R9, R2, 0x1, R21 ;  /* 0x0000000102097824 */ /* 0x000fca00078e0215 */
[----:B------:R-:W-:-:S13]  /*0690*/  ISETP.GE.AND P0, PT, R9, R4, PT ;  /* 0x000000040900720c */ /* 0x000fda0003f06270 */
[----:B------:R-:W-:Y:S05]  /*06a0*/  @!P0 BRA `(.L_x_2) ;  /* 0xfffffffc00d48947 */ /* 0x000fea000383ffff */
.L_x_1:
[----:B------:R-:W-:Y:S05]  /*06b0*/  BSYNC.RECONVERGENT B0 ;  /* 0x0000000000007941 */ /* 0x000fea0003800200 */
.L_x_0:
[----:B------:R-:W-:Y:S01]  /*06c0*/  ISETP.NE.AND P0, PT, R21, 0x1, PT ;  /* 0x000000011500780c */ /* 0x000fe20003f05270 */
[----:B------:R-:W-:-:S12]  /*06d0*/  BSSY.RECONVERGENT B0, `(.L_x_3) ;  /* 0x0000395000007945 */ /* 0x000fd80003800200 */
[----:B------:R-:W-:Y:S05]  /*06e0*/  @!P0 BRA `(.L_x_4) ;  /* 0x00000024000c8947 */ /* 0x000fea0003800000 */
[----:B------:R-:W-:Y:S01]  /*06f0*/  ISETP.NE.AND P0, PT, R21, RZ, PT ;  /* 0x000000ff1500720c */ /* 0x000fe20003f05270 */
[----:B------:R-:W-:-:S12]  /*0700*/  IMAD.MOV.U32 R22, RZ, RZ, -0x40800000 ;  /* 0xbf800000ff167424 */ /* 0x000fd800078e00ff */
[----:B------:R-:W-:Y:S05]  /*0710*/  @P0 BRA `(.L_x_5) ;  /* 0x0000003800400947 */ /* 0x000fea0003800000 */
[----:B0-----:R-:W0:Y:S01]  /*0720*/  I2F.U32.RP R18, UR7 ;  /* 0x0000000700127d06 */ /* 0x001e220008209000 */
[----:B------:R-:W-:Y:S01]  /*0730*/  SHF.R.U32.HI R9, RZ, 0x2, R12 ;  /* 0x00000002ff097819 */ /* 0x000fe2000001160c */
[----:B------:R-:W-:Y:S01]  /*0740*/  IMAD R19, RZ, RZ, -UR7 ;  /* 0x80000007ff137e24 */ /* 0x000fe2000f8e02ff */
[----:B------:R-:W-:Y:S01]  /*0750*/  ISETP.NE.U32.AND P2, PT, RZ, UR7, PT ;  /* 0x00000007ff007c0c */ /* 0x000fe2000bf45070 */
[----:B------:R-:W-:Y:S01]  /*0760*/  BSSY.RECONVERGENT B1, `(.L_x_6) ;  /* 0x0000033000017945 */ /* 0x000fe20003800200 */
[----:B------:R-:W-:Y:S02]  /*0770*/  LOP3.LUT R9, R9, R12, RZ, 0x3c, !PT ;  /* 0x0000000c09097212 */ /* 0x000fe400078e3cff */
[----:B------:R-:W-:Y:S02]  /*0780*/  SHF.L.U32 R12, R15, 0x4, RZ ;  /* 0x000000040f0c7819 */ /* 0x000fe400000006ff */
[----:B------:R-:W-:Y:S01]  /*0790*/  MOV R26, RZ ;  /* 0x000000ff001a7202 */ /* 0x000fe20000000f00 */
[C---:B------:R-:W-:Y:S01]  /*07a0*/  IMAD.SHL.U32 R14, R9.reuse, 0x2, RZ ;  /* 0x00000002090e7824 */ /* 0x040fe200078e00ff */
[----:B0-----:R-:W0:Y:S04]  /*07b0*/  MUFU.RCP R18, R18 ;  /* 0x0000001200127308 */ /* 0x001e280000001000 */
[----:B------:R-:W-:-:S02]  /*07c0*/  LOP3.LUT R12, R9, R14, R12, 0x96, !PT ;  /* 0x0000000e090c7212 */ /* 0x000fc400078e960c */
[----:B------:R-:W-:Y:S02]  /*07d0*/  SHF.R.U32.HI R14, RZ, 0x2, R13 ;  /* 0x00000002ff0e7819 */ /* 0x000fe4000001160d */
[----:B------:R-:W-:Y:S02]  /*07e0*/  LOP3.LUT R12, R12, R15, RZ, 0x3c, !PT ;  /* 0x0000000f0c0c7212 */ /* 0x000fe400078e3cff */
[----:B------:R-:W-:Y:S02]  /*07f0*/  LOP3.LUT R14, R14, R13, RZ, 0x3c, !PT ;  /* 0x0000000d0e0e7212 */ /* 0x000fe400078e3cff */
[C---:B------:R-:W-:Y:S01]  /*0800*/  IADD3 R24, PT, PT, R8.reuse, 0xb0f8a, R12 ;  /* 0x000b0f8a08187810 */ /* 0x040fe20007ffe00c */
[----:B------:R-:W-:Y:S02]  /*0810*/  VIADD R8, R8, 0x10974f ;  /* 0x0010974f08087836 */ /* 0x000fe40000000000 */
[----:B------:R-:W-:Y:S02]  /*0820*/  IMAD.SHL.U32 R13, R14, 0x2, RZ ;  /* 0x000000020e0d7824 */ /* 0x000fe400078e00ff */
[----:B0-----:R-:W-:-:S04]  /*0830*/  VIADD R16, R18, 0xffffffe ;  /* 0x0ffffffe12107836 */ /* 0x001fc80000000000 */
[----:B------:R0:W1:Y:S02]  /*0840*/  F2I.FTZ.U32.TRUNC.NTZ R17, R16 ;  /* 0x0000001000117305 */ /* 0x000064000021f000 */
[----:B0-----:R-:W-:Y:S02]  /*0850*/  IMAD.MOV.U32 R16, RZ, RZ, RZ ;  /* 0x000000ffff107224 */ /* 0x001fe400078e00ff */
[----:B-1----:R-:W-:Y:S02]  /*0860*/  IMAD R9, R19, R17, RZ ;  /* 0x0000001113097224 */ /* 0x002fe400078e02ff */
[----:B------:R-:W-:Y:S02]  /*0870*/  IMAD.MOV.U32 R19, RZ, RZ, RZ ;  /* 0x000000ffff137224 */ /* 0x000fe400078e00ff */
[----:B------:R-:W-:Y:S01]  /*0880*/  IMAD.HI.U32 R17, R17, R9, R16 ;  /* 0x0000000911117227 */ /* 0x000fe200078e0010 */
[----:B------:R-:W-:-:S04]  /*0890*/  SHF.L.U32 R9, R12, 0x4, RZ ;  /* 0x000000040c097819 */ /* 0x000fc800000006ff */
[----:B------:R-:W-:Y:S01]  /*08a0*/  LOP3.LUT R13, R14, R13, R9, 0x96, !PT ;  /* 0x0000000d0e0d7212 */ /* 0x000fe200078e9609 */
[----:B------:R-:W-:-:S03]  /*08b0*/  IMAD.HI.U32 R17, R17, R24, RZ ;  /* 0x0000001811117227 */ /* 0x000fc600078e00ff */
[----:B------:R-:W-:Y:S01]  /*08c0*/  LOP3.LUT R13, R13, R12, RZ, 0x3c, !PT ;  /* 0x0000000c0d0d7212 */ /* 0x000fe200078e3cff */
[----:B------:R-:W-:Y:S02]  /*08d0*/  IMAD.MOV R17, RZ, RZ, -R17 ;  /* 0x000000ffff117224 */ /* 0x000fe400078e0a11 */
[----:B------:R-:W-:Y:S02]  /*08e0*/  IMAD.MOV.U32 R14, RZ, RZ, R11 ;  /* 0x000000ffff0e7224 */ /* 0x000fe400078e000b */
[----:B------:R-:W-:Y:S01]  /*08f0*/  IMAD R24, R17, UR7, R24 ;  /* 0x0000000711187c24 */ /* 0x000fe2000f8e0218 */
[----:B------:R0:W-:Y:S01]  /*0900*/  STG.E.64 desc[UR12][R36.64+0x10], R12 ;  /* 0x0000100c24007986 */ /* 0x0001e2000c101b0c */
[----:B------:R-:W-:-:S03]  /*0910*/  IMAD.MOV.U32 R9, RZ, RZ, R10 ;  /* 0x000000ffff097224 */ /* 0x000fc600078e000a */
[C---:B------:R-:W-:Y:S01]  /*0920*/  ISETP.GE.U32.AND P0, PT, R24.reuse, UR7, PT ;  /* 0x0000000718007c0c */ /* 0x040fe2000bf06070 */
[----:B------:R0:W-:Y:S04]  /*0930*/  STG.E.64 desc[UR12][R36.64+0x8], R14 ;  /* 0x0000080e24007986 */ /* 0x0001e8000c101b0c */
[----:B------:R0:W-:Y:S08]  /*0940*/  STG.E.64 desc[UR12][R36.64], R8 ;  /* 0x0000000824007986 */ /* 0x0001f0000c101b0c */
[----:B------:R-:W-:-:S05]  /*0950*/  @P0 VIADD R24, R24, -UR7 ;  /* 0x8000000718180c36 */ /* 0x000fca0008000000 */
[----:B------:R-:W-:-:S13]  /*0960*/  ISETP.GE.U32.AND P0, PT, R24, UR7, PT ;  /* 0x0000000718007c0c */ /* 0x000fda000bf06070 */
[----:B------:R-:W-:Y:S01]  /*0970*/  @P0 VIADD R24, R24, -UR7 ;  /* 0x8000000718180c36 */ /* 0x000fe20008000000 */
[----:B------:R-:W-:-:S04]  /*0980*/  @!P2 LOP3.LUT R24, RZ, UR7, RZ, 0x33, !PT ;  /* 0x00000007ff18ac12 */ /* 0x000fc8000f8e33ff */
[----:B------:R-:W-:Y:S01]  /*0990*/  ISETP.GE.AND P2, PT, R24, 0x1, PT ;  /* 0x000000011800780c */ /* 0x000fe20003f46270 */
[----:B------:R-:W-:-:S12]  /*09a0*/  IMAD.IADD R17, R0, 0x1, R24 ;  /* 0x0000000100117824 */ /* 0x000fd800078e0218 */
[----:B0-----:R-:W-:Y:S05]  /*09b0*/  @!P2 BRA `(.L_x_7) ;  /* 0x000000000034a947 */ /* 0x001fea0003800000 */
[----:B------:R-:W-:Y:S02]  /*09c0*/  IMAD.MOV.U32 R26, RZ, RZ, RZ ;  /* 0x000000ffff1a7224 */ /* 0x000fe400078e00ff */
[----:B------:R-:W-:-:S07]  /*09d0*/  IMAD.MOV.U32 R19, RZ, RZ, RZ ;  /* 0x000000ffff137224 */ /* 0x000fce00078e00ff */
.L_x_8:
[----:B0-----:R-:W0:Y:S01]  /*09e0*/  LDC.64 R10, c[0x0][0x388] ;  /* 0x0000e200ff0a7b82 */ /* 0x001e220000000a00 */
[----:B------:R-:W-:-:S04]  /*09f0*/  IMAD.IADD R9, R0, 0x1, R19 ;  /* 0x0000000100097824 */ /* 0x000fc800078e0213 */
[----:B0-----:R-:W-:-:S06]  /*0a00*/  IMAD.WIDE R10, R9, 0x4, R10 ;  /* 0x00000004090a7825 */ /* 0x001fcc00078e020a */
[----:B------:R-:W2:Y:S01]  /*0a10*/  LDG.E R11, desc[UR12][R10.64] ;  /* 0x0000000c0a0b7981 */ /* 0x000ea2000c1e1900 */
[C---:B------:R-:W-:Y:S01]  /*0a20*/  LEA R12, R19.reuse, UR14, 0x2 ;  /* 0x0000000e130c7c11 */ /* 0x040fe2000f8e10ff */
[----:B------:R-:W-:-:S05]  /*0a30*/  VIADD R19, R19, 0x1 ;  /* 0x0000000113137836 */ /* 0x000fca0000000000 */
[----:B------:R-:W-:-:S04]  /*0a40*/  IADD3 R14, PT, PT, R0, R19, RZ ;  /* 0x00000013000e7210 */ /* 0x000fc80007ffe0ff */
[----:B------:R-:W-:Y:S01]  /*0a50*/  ISETP.GE.AND P0, PT, R14, R17, PT ;  /* 0x000000110e00720c */ /* 0x000fe20003f06270 */
[----:B--2---:R0:W-:Y:S01]  /*0a60*/  STL [R12], R11 ;  /* 0x0000000b0c007387 */ /* 0x0041e20000100800 */
[----:B------:R-:W-:-:S11]  /*0a70*/  IMAD.IADD R26, R11, 0x1, R26 ;  /* 0x000000010b1a7824 */ /* 0x000fd600078e021a */
[----:B------:R-:W-:Y:S05]  /*0a80*/  @!P0 BRA `(.L_x_8) ;  /* 0xfffffffc00d48947 */ /* 0x000fea000383ffff */
.L_x_7:
[----:B------:R-:W-:Y:S05]  /*0a90*/  BSYNC.RECONVERGENT B1 ;  /* 0x0000000000017941 */ /* 0x000fea0003800200 */
.L_x_6:
[----:B------:R-:W1:Y:S01]  /*0aa0*/  LDCU UR4, c[0x0][0x3a0] ;  /* 0x00007400ff0477ac */ /* 0x000e620008000800 */
[----:B------:R-:W-:Y:S01]  /*0ab0*/  IMAD.IADD R8, R13, 0x1, R8 ;  /* 0x000000010d087824 */ /* 0x000fe200078e0208 */
[----:B------:R-:W2:Y:S01]  /*0ac0*/  LDC R16, c[0x0][0x390] ;  /* 0x0000e400ff107b82 */ /* 0x000ea20000000800 */
[----:B------:R-:W-:Y:S01]  /*0ad0*/  BSSY.RECONVERGENT B1, `(.L_x_9) ;  /* 0x000005a000017945 */ /* 0x000fe20003800200 */
[----:B-1----:R-:W1:Y:S01]  /*0ae0*/  I2F.U32.RP R9, UR4 ;  /* 0x0000000400097d06 */ /* 0x002e620008209000 */
[----:B------:R-:W-:-:S07]  /*0af0*/  ISETP.NE.U32.AND P3, PT, RZ, UR4, PT ;  /* 0x00000004ff007c0c */ /* 0x000fce000bf65070 */
[----:B-1----:R-:W1:Y:S02]  /*0b00*/  MUFU.RCP R9, R9 ;  /* 0x0000000900097308 */ /* 0x002e640000001000 */
[----:B-1----:R-:W-:-:S06]  /*0b10*/  VIADD R10, R9, 0xffffffe ;  /* 0x0ffffffe090a7836 */ /* 0x002fcc0000000000 */
[----:B0-----:R0:W1:Y:S02]  /*0b20*/  F2I.FTZ.U32.TRUNC.NTZ R11, R10 ;  /* 0x0000000a000b7305 */ /* 0x001064000021f000 */
[----:B0-----:R-:W-:Y:S02]  /*0b30*/  IMAD.MOV.U32 R10, RZ, RZ, RZ ;  /* 0x000000ffff0a7224 */ /* 0x001fe400078e00ff */
[----:B-1----:R-:W-:-:S04]  /*0b40*/  IMAD.MOV R15, RZ, RZ, -R11 ;  /* 0x000000ffff0f7224 */ /* 0x002fc800078e0a0b */
[----:B------:R-:W-:-:S04]  /*0b50*/  IMAD R15, R15, UR4, RZ ;  /* 0x000000040f0f7c24 */ /* 0x000fc8000f8e02ff */
[----:B------:R-:W-:-:S06]  /*0b60*/  IMAD.HI.U32 R11, R11, R15, R10 ;  /* 0x0000000f0b0b7227 */ /* 0x000fcc00078e000a */
[----:B------:R-:W-:-:S05]  /*0b70*/  IMAD.HI.U32 R11, R11, R8, RZ ;  /* 0x000000080b0b7227 */ /* 0x000fca00078e00ff */
[----:B------:R-:W-:-:S05]  /*0b80*/  IADD3 R11, PT, PT, -R11, RZ, RZ ;  /* 0x000000ff0b0b7210 */ /* 0x000fca0007ffe1ff */
[----:B------:R-:W-:-:S05]  /*0b90*/  IMAD R25, R11, UR4, R8 ;  /* 0x000000040b197c24 */ /* 0x000fca000f8e0208 */
[----:B------:R-:W-:-:S13]  /*0ba0*/  ISETP.GE.U32.AND P0, PT, R25, UR4, PT ;  /* 0x0000000419007c0c */ /* 0x000fda000bf06070 */
[----:B------:R-:W-:-:S05]  /*0bb0*/  @P0 VIADD R25, R25, -UR4 ;  /* 0x8000000419190c36 */ /* 0x000fca0008000000 */
[----:B------:R-:W-:-:S13]  /*0bc0*/  ISETP.GE.U32.AND P0, PT, R25, UR4, PT ;  /* 0x0000000419007c0c */ /* 0x000fda000bf06070 */
[----:B------:R-:W-:Y:S01]  /*0bd0*/  @P0 VIADD R25, R25, -UR4 ;  /* 0x8000000419190c36 */ /* 0x000fe20008000000 */
[----:B------:R-:W-:-:S05]  /*0be0*/  @!P3 LOP3.LUT R25, RZ, UR4, RZ, 0x33, !PT ;  /* 0x00000004ff19bc12 */ /* 0x000fca000f8e33ff */
[----:B--2---:R-:W-:-:S04]  /*0bf0*/  IMAD R25, R25, R16, RZ ;  /* 0x0000001019197224 */ /* 0x004fc800078e02ff */
[----:B------:R-:W-:Y:S02]  /*0c00*/  IMAD.IADD R24, R24, 0x1, R25 ;  /* 0x0000000118187824 */ /* 0x000fe400078e0219 */
[----:B------:R-:W-:-:S05]  /*0c10*/  VIADD R18, R25, UR7 ;  /* 0x0000000719127c36 */ /* 0x000fca0008000000 */
[----:B------:R-:W-:-:S13]  /*0c20*/  ISETP.GE.AND P0, PT, R24, R18, PT ;  /* 0x000000121800720c */ /* 0x000fda0003f06270 */
[----:B------:R-:W-:Y:S05]  /*0c30*/  @P0 BRA `(.L_x_10) ;  /* 0x00000004000c0947 */ /* 0x000fea0003800000 */
[----:B------:R-:W-:Y:S01]  /*0c40*/  IMAD.IADD R8, R18, 0x1, -R24 ;  /* 0x0000000112087824 */ /* 0x000fe200078e0a18 */
[----:B------:R-:W-:Y:S01]  /*0c50*/  BSSY.RECONVERGENT B2, `(.L_x_11) ;  /* 0x0000024000027945 */ /* 0x000fe20003800200 */
[----:B------:R-:W-:Y:S02]  /*0c60*/  PLOP3.LUT P0, PT, PT, PT, PT, 0x80, 0x8 ;  /* 0x000000000008781c */ /* 0x000fe40003f0f070 */
[----:B------:R-:W-:Y:S02]  /*0c70*/  MOV R27, R24 ;  /* 0x00000018001b7202 */ /* 0x000fe40000000f00 */
[----:B------:R-:W-:-:S13]  /*0c80*/  ISETP.GT.AND P3, PT, R8, 0x3, PT ;  /* 0x000000030800780c */ /* 0x000fda0003f64270 */
[----:B------:R-:W-:Y:S05]  /*0c90*/  @!P3 BRA `(.L_x_12) ;  /* 0x00000000007cb947 */ /* 0x000fea0003800000 */
[----:B------:R-:W-:Y:S01]  /*0ca0*/  PLOP3.LUT P0, PT, PT, PT, PT, 0x8, 0x80 ;  /* 0x000000000080781c */ /* 0x000fe20003f0e170 */
[----:B------:R-:W-:-:S12]  /*0cb0*/  VIADD R32, R18, 0xfffffffd ;  /* 0xfffffffd12207836 */ /* 0x000fd80000000000 */
.L_x_13:
[----:B0-----:R-:W0:Y:S01]  /*0cc0*/  LDC.64 R8, c[0x0][0x388] ;  /* 0x0000e200ff087b82 */ /* 0x001e220000000a00 */
[C---:B------:R-:W-:Y:S02]  /*0cd0*/  VIADD R11, R27.reuse, 0x1 ;  /* 0x000000011b0b7836 */ /* 0x040fe40000000000 */
[C---:B------:R-:W-:Y:S02]  /*0ce0*/  VIADD R13, R27.reuse, 0x2 ;  /* 0x000000021b0d7836 */ /* 0x040fe40000000000 */
[C---:B------:R-:W-:Y:S02]  /*0cf0*/  VIADD R33, R27.reuse, 0x3 ;  /* 0x000000031b217836 */ /* 0x040fe40000000000 */
[----:B0-----:R-:W-:-:S04]  /*0d00*/  IMAD.WIDE R14, R27, 0x4, R8 ;  /* 0x000000041b0e7825 */ /* 0x001fc800078e0208 */
[--C-:B------:R-:W-:Y:S02]  /*0d10*/  IMAD.WIDE R10, R11, 0x4, R8.reuse ;  /* 0x000000040b0a7825 */ /* 0x100fe400078e0208 */
[----:B------:R0:W2:Y:S02]  /*0d20*/  LDG.E R15, desc[UR12][R14.64] ;  /* 0x0000000c0e0f7981 */ /* 0x0000a4000c1e1900 */
[--C-:B------:R-:W-:Y:S02]  /*0d30*/  IMAD.WIDE R12, R13, 0x4, R8.reuse ;  /* 0x000000040d0c7825 */ /* 0x100fe400078e0208 */
[----:B------:R-:W3:Y:S02]  /*0d40*/  LDG.E R10, desc[UR12][R10.64] ;  /* 0x0000000c0a0a7981 */ /* 0x000ee4000c1e1900 */
[----:B------:R-:W-:Y:S02]  /*0d50*/  IMAD.WIDE R8, R33, 0x4, R8 ;  /* 0x0000000421087825 */ /* 0x000fe400078e0208 */
[----:B------:R-:W4:Y:S04]  /*0d60*/  LDG.E R13, desc[UR12][R12.64] ;  /* 0x0000000c0c0d7981 */ /* 0x000f28000c1e1900 */
[----:B------:R-:W5:Y:S01]  /*0d70*/  LDG.E R8, desc[UR12][R8.64] ;  /* 0x0000000c08087981 */ /* 0x000f62000c1e1900 */
[C---:B------:R-:W-:Y:S01]  /*0d80*/  VIADD R33, R19.reuse, 0x1 ;  /* 0x0000000113217836 */ /* 0x040fe20000000000 */
[C---:B0-----:R-:W-:Y:S01]  /*0d90*/  IADD3 R14, PT, PT, R19.reuse, 0x2, RZ ;  /* 0x00000002130e7810 */ /* 0x041fe20007ffe0ff */
[C---:B------:R-:W-:Y:S01]  /*0da0*/  VIADD R34, R19.reuse, 0x3 ;  /* 0x0000000313227836 */ /* 0x040fe20000000000 */
[----:B------:R-:W-:-:S02]  /*0db0*/  LEA R38, R19, UR14, 0x2 ;  /* 0x0000000e13267c11 */ /* 0x000fc4000f8e10ff */
[----:B------:R-:W-:Y:S02]  /*0dc0*/  LEA R33, R33, UR14, 0x2 ;  /* 0x0000000e21217c11 */ /* 0x000fe4000f8e10ff */
[----:B------:R-:W-:Y:S02]  /*0dd0*/  LEA R14, R14, UR14, 0x2 ;  /* 0x0000000e0e0e7c11 */ /* 0x000fe4000f8e10ff */
[----:B------:R-:W-:Y:S01]  /*0de0*/  LEA R35, R34, UR14, 0x2 ;  /* 0x0000000e22237c11 */ /* 0x000fe2000f8e10ff */
[----:B------:R-:W-:-:S05]  /*0df0*/  VIADD R27, R27, 0x4 ;  /* 0x000000041b1b7836 */ /* 0x000fca0000000000 */
[----:B------:R-:W-:Y:S01]  /*0e00*/  ISETP.GE.AND P3, PT, R27, R32, PT ;  /* 0x000000201b00720c */ /* 0x000fe20003f66270 */
[----:B------:R-:W-:Y:S01]  /*0e10*/  VIADD R19, R19, 0x4 ;  /* 0x0000000413137836 */ /* 0x000fe20000000000 */
[----:B--2---:R0:W-:Y:S04]  /*0e20*/  STL [R38], R15 ;  /* 0x0000000f26007387 */ /* 0x0041e80000100800 */
[----:B---3--:R0:W-:Y:S04]  /*0e30*/  STL [R33], R10 ;  /* 0x0000000a21007387 */ /* 0x0081e80000100800 */
[----:B----4-:R0:W-:Y:S04]  /*0e40*/  STL [R14], R13 ;  /* 0x0000000d0e007387 */ /* 0x0101e80000100800 */
[----:B-----5:R0:W-:Y:S01]  /*0e50*/  STL [R35], R8 ;  /* 0x0000000823007387 */ /* 0x0201e20000100800 */
[----:B------:R-:W-:-:S04]  /*0e60*/  IADD3 R26, PT, PT, R10, R15, R26 ;  /* 0x0000000f0a1a7210 */ /* 0x000fc80007ffe01a */
[----:B------:R-:W-:Y:S01]  /*0e70*/  IADD3 R26, PT, PT, R8, R13, R26 ;  /* 0x0000000d081a7210 */ /* 0x000fe20007ffe01a */
[----:B------:R-:W-:Y:S06]  /*0e80*/  @!P3 BRA `(.L_x_13) ;  /* 0xfffffffc008cb947 */ /* 0x000fec000383ffff */
.L_x_12:
[----:B------:R-:W-:Y:S05]  /*0e90*/  BSYNC.RECONVERGENT B2 ;  /* 0x0000000000027941 */ /* 0x000fea0003800200 */
.L_x_11:
[----:B0-----:R-:W-:Y:S01]  /*0ea0*/  IMAD.IADD R8, R18, 0x1, -R27 ;  /* 0x0000000112087824 */ /* 0x001fe200078e0a1b */
[----:B------:R-:W-:Y:S04]  /*0eb0*/  BSSY.RECONVERGENT B2, `(.L_x_14) ;  /* 0x0000012000027945 */ /* 0x000fe80003800200 */
[----:B------:R-:W-:-:S13]  /*0ec0*/  ISETP.GT.AND P3, PT, R8, 0x1, PT ;  /* 0x000000010800780c */ /* 0x000fda0003f64270 */
[----:B------:R-:W-:Y:S05]  /*0ed0*/  @!P3 BRA `(.L_x_15) ;  /* 0x00000000003cb947 */ /* 0x000fea0003800000 */
[----:B------:R-:W0:Y:S01]  /*0ee0*/  LDC.64 R10, c[0x0][0x388] ;  /* 0x0000e200ff0a7b82 */ /* 0x000e220000000a00 */
[C---:B------:R-:W-:Y:S02]  /*0ef0*/  VIADD R13, R27.reuse, 0x1 ;  /* 0x000000011b0d7836 */ /* 0x040fe40000000000 */
[----:B0-----:R-:W-:-:S04]  /*0f00*/  IMAD.WIDE R8, R27, 0x4, R10 ;  /* 0x000000041b087825 */ /* 0x001fc800078e020a */
[----:B------:R-:W-:Y:S02]  /*0f10*/  IMAD.WIDE R10, R13, 0x4, R10 ;  /* 0x000000040d0a7825 */ /* 0x000fe400078e020a */
[----:B------:R-:W2:Y:S04]  /*0f20*/  LDG.E R9, desc[UR12][R8.64] ;  /* 0x0000000c08097981 */ /* 0x000ea8000c1e1900 */
[----:B------:R-:W3:Y:S01]  /*0f30*/  LDG.E R10, desc[UR12][R10.64] ;  /* 0x0000000c0a0a7981 */ /* 0x000ee2000c1e1900 */
[----:B------:R-:W-:Y:S01]  /*0f40*/  IADD3 R13, PT, PT, R19, 0x1, RZ ;  /* 0x00000001130d7810 */ /* 0x000fe20007ffe0ff */
[----:B------:R-:W-:Y:S01]  /*0f50*/  VIADD R27, R27, 0x2 ;  /* 0x000000021b1b7836 */ /* 0x000fe20000000000 */
[C---:B------:R-:W-:Y:S01]  /*0f60*/  LEA R12, R19.reuse, UR14, 0x2 ;  /* 0x0000000e130c7c11 */ /* 0x040fe2000f8e10ff */
[----:B------:R-:W-:Y:S01]  /*0f70*/  VIADD R19, R19, 0x2 ;  /* 0x0000000213137836 */ /* 0x000fe20000000000 */
[----:B------:R-:W-:-:S02]  /*0f80*/  LEA R13, R13, UR14, 0x2 ;  /* 0x0000000e0d0d7c11 */ /* 0x000fc4000f8e10ff */
[----:B------:R-:W-:Y:S01]  /*0f90*/  PLOP3.LUT P0, PT, PT, PT, PT, 0x8, 0x80 ;  /* 0x000000000080781c */ /* 0x000fe20003f0e170 */
[----:B--2---:R0:W-:Y:S04]  /*0fa0*/  STL [R12], R9 ;  /* 0x000000090c007387 */ /* 0x0041e80000100800 */
[----:B---3--:R0:W-:Y:S01]  /*0fb0*/  STL [R13], R10 ;  /* 0x0000000a0d007387 */ /* 0x0081e20000100800 */
[----:B------:R-:W-:-:S07]  /*0fc0*/  IADD3 R26, PT, PT, R10, R9, R26 ;  /* 0x000000090a1a7210 */ /* 0x000fce0007ffe01a */
.L_x_15:
[----:B------:R-:W-:Y:S05]  /*0fd0*/  BSYNC.RECONVERGENT B2 ;  /* 0x0000000000027941 */ /* 0x000fea0003800200 */
.L_x_14:
[----:B------:R-:W-:-:S13]  /*0fe0*/  ISETP.LT.OR P0, PT, R27, R18, P0 ;  /* 0x000000121b00720c */ /* 0x000fda0000701670 */
[----:B------:R-:W-:Y:S05]  /*0ff0*/  @!P0 BRA `(.L_x_10) ;  /* 0x00000000001c8947 */ /* 0x000fea0003800000 */
[----:B0-----:R-:W0:Y:S02]  /*1000*/  LDC.64 R8, c[0x0][0x388] ;  /* 0x0000e200ff087b82 */ /* 0x001e240000000a00 */
[----:B0-----:R-:W-:-:S06]  /*1010*/  IMAD.WIDE R8, R27, 0x4, R8 ;  /* 0x000000041b087825 */ /* 0x001fcc00078e0208 */
[----:B------:R-:W2:Y:S01]  /*1020*/  LDG.E R9, desc[UR12][R8.64] ;  /* 0x0000000c08097981 */ /* 0x000ea2000c1e1900 */
[C---:B------:R-:W-:Y:S01]  /*1030*/  LEA R10, R19.reuse, UR14, 0x2 ;  /* 0x0000000e130a7c11 */ /* 0x040fe2000f8e10ff */
[----:B------:R-:W-:-:S04]  /*1040*/  VIADD R19, R19, 0x1 ;  /* 0x0000000113137836 */ /* 0x000fc80000000000 */
[----:B--2---:R1:W-:Y:S01]  /*1050*/  STL [R10], R9 ;  /* 0x000000090a007387 */ /* 0x0043e20000100800 */
[----:B------:R-:W-:-:S07]  /*1060*/  IMAD.IADD R26, R26, 0x1, R9 ;  /* 0x000000011a1a7824 */ /* 0x000fce00078e0209 */
.L_x_10:
[----:B------:R-:W-:Y:S05]  /*1070*/  BSYNC.RECONVERGENT B1 ;  /* 0x0000000000017941 */ /* 0x000fea0003800200 */
.L_x_9:
[C---:B01----:R-:W-:Y:S01]  /*1080*/  LEA R9, R19.reuse, UR14, 0x2 ;  /* 0x0000000e13097c11 */ /* 0x043fe2000f8e10ff */
[----:B------:R-:W-:Y:S01]  /*1090*/  VIADD R18, R19, 0x1 ;  /* 0x0000000113127836 */ /* 0x000fe20000000000 */
[----:B------:R-:W-:Y:S01]  /*10a0*/  BSSY.RECONVERGENT B1, `(.L_x_16) ;  /* 0x0000047000017945 */ /* 0x000fe20003800200 */
[----:B------:R-:W-:Y:S02]  /*10b0*/  HFMA2 R19, -RZ, RZ, 0, 0 ;  /* 0x00000000ff137431 */ /* 0x000fe400000001ff */
[----:B------:R0:W-:Y:S01]  /*10c0*/  STL [R9], R26 ;  /* 0x0000001a09007387 */ /* 0x0001e20000100800 */
[----:B------:R-:W-:Y:S05]  /*10d0*/  @!P2 BRA `(.L_x_17) ;  /* 0x00000004000ca947 */ /* 0x000fea0003800000 */
[----:B------:R-:W-:Y:S01]  /*10e0*/  IMAD.IADD R8, R24, 0x1, -R25 ;  /* 0x0000000118087824 */ /* 0x000fe200078e0a19 */
[----:B------:R-:W-:Y:S01]  /*10f0*/  BSSY.RECONVERGENT B2, `(.L_x_18) ;  /* 0x0000024000027945 */ /* 0x000fe20003800200 */
[----:B------:R-:W-:Y:S01]  /*1100*/  PLOP3.LUT P0, PT, PT, PT, PT, 0x80, 0x8 ;  /* 0x000000000008781c */ /* 0x000fe20003f0f070 */
[----:B------:R-:W-:Y:S02]  /*1110*/  IMAD.MOV.U32 R19, RZ, RZ, RZ ;  /* 0x000000ffff137224 */ /* 0x000fe400078e00ff */
[----:B------:R-:W-:-:S13]  /*1120*/  ISETP.GT.AND P2, PT, R8, 0x3, PT ;  /* 0x000000030800780c */ /* 0x000fda0003f44270 */
[----:B------:R-:W-:Y:S05]  /*1130*/  @!P2 BRA `(.L_x_19) ;  /* 0x00000000007ca947 */ /* 0x000fea0003800000 */
[----:B------:R-:W-:Y:S01]  /*1140*/  PLOP3.LUT P0, PT, PT, PT, PT, 0x8, 0x80 ;  /* 0x000000000080781c */ /* 0x000fe20003f0e170 */
[----:B0-----:R-:W-:-:S12]  /*1150*/  VIADD R26, R24, 0xfffffffd ;  /* 0xfffffffd181a7836 */ /* 0x001fd80000000000 */
.L_x_20:
[----:B-1----:R-:W0:Y:S01]  /*1160*/  LDC.64 R14, c[0x0][0x388] ;  /* 0x0000e200ff0e7b82 */ /* 0x002e220000000a00 */
[C---:B------:R-:W-:Y:S01]  /*1170*/  VIADD R11, R25.reuse, 0x1 ;  /* 0x00000001190b7836 */ /* 0x040fe20000000000 */
[C---:B------:R-:W-:Y:S01]  /*1180*/  IADD3 R27, PT, PT, R25.reuse, 0x3, RZ ;  /* 0x00000003191b7810 */ /* 0x040fe20007ffe0ff */
[C---:B------:R-:W-:Y:S02]  /*1190*/  VIADD R13, R25.reuse, 0x2 ;  /* 0x00000002190d7836 */ /* 0x040fe40000000000 */
[----:B0-----:R-:W-:-:S04]  /*11a0*/  IMAD.WIDE R8, R25, 0x4, R14 ;  /* 0x0000000419087825 */ /* 0x001fc800078e020e */
[--C-:B------:R-:W-:Y:S02]  /*11b0*/  IMAD.WIDE R10, R11, 0x4, R14.reuse ;  /* 0x000000040b0a7825 */ /* 0x100fe400078e020e */
[----:B------:R-:W2:Y:S02]  /*11c0*/  LDG.E R8, desc[UR12][R8.64] ;  /* 0x0000000c08087981 */ /* 0x000ea4000c1e1900 */
[--C-:B------:R-:W-:Y:S02]  /*11d0*/  IMAD.WIDE R12, R13, 0x4, R14.reuse ;  /* 0x000000040d0c7825 */ /* 0x100fe400078e020e */
[----:B------:R-:W3:Y:S02]  /*11e0*/  LDG.E R10, desc[UR12][R10.64] ;  /* 0x0000000c0a0a7981 */ /* 0x000ee4000c1e1900 */
[----:B------:R-:W-:Y:S02]  /*11f0*/  IMAD.WIDE R14, R27, 0x4, R14 ;  /* 0x000000041b0e7825 */ /* 0x000fe400078e020e */
[----:B------:R-:W4:Y:S04]  /*1200*/  LDG.E R12, desc[UR12][R12.64] ;  /* 0x0000000c0c0c7981 */ /* 0x000f28000c1e1900 */
[----:B------:R-:W5:Y:S01]  /*1210*/  LDG.E R14, desc[UR12][R14.64] ;  /* 0x0000000c0e0e7981 */ /* 0x000f62000c1e1900 */
[----:B------:R-:W-:-:S02]  /*1220*/  VIADD R32, R18, 0x1 ;  /* 0x0000000112207836 */ /* 0x000fc40000000000 */
[C---:B------:R-:W-:Y:S02]  /*1230*/  VIADD R34, R18.reuse, 0x2 ;  /* 0x0000000212227836 */ /* 0x040fe40000000000 */
[C---:B------:R-:W-:Y:S01]  /*1240*/  VIADD R38, R18.reuse, 0x3 ;  /* 0x0000000312267836 */ /* 0x040fe20000000000 */
[----:B------:R-:W-:Y:S02]  /*1250*/  LEA R27, R18, UR14, 0x2 ;  /* 0x0000000e121b7c11 */ /* 0x000fe4000f8e10ff */
        /* <DEDUP_REMOVED lines=13> */
.L_x_19:
[----:B------:R-:W-:Y:S05]  /*1330*/  BSYNC.RECONVERGENT B2 ;  /* 0x0000000000027941 */ /* 0x000fea0003800200 */
.L_x_18:
[----:B-1----:R-:W-:Y:S01]  /*1340*/  IADD3 R8, PT, PT, R24, -R25, RZ ;  /* 0x8000001918087210 */ /* 0x002fe20007ffe0ff */
[----:B------:R-:W-:Y:S03]  /*1350*/  BSSY.RECONVERGENT B2, `(.L_x_21) ;  /* 0x0000012000027945 */ /* 0x000fe60003800200 */
        /* <DEDUP_REMOVED lines=8> */
[C---:B------:R-:W-:Y:S01]  /*13e0*/  VIADD R12, R18.reuse, 0x1 ;  /* 0x00000001120c7836 */ /* 0x040fe20000000000 */
[C---:B------:R-:W-:Y:S01]  /*13f0*/  LEA R13, R18.reuse, UR14, 0x2 ;  /* 0x0000000e120d7c11 */ /* 0x040fe2000f8e10ff */
[----:B------:R-:W-:Y:S01]  /*1400*/  VIADD R18, R18, 0x2 ;  /* 0x0000000212127836 */ /* 0x000fe20000000000 */
[----:B------:R-:W-:Y:S01]  /*1410*/  PLOP3.LUT P0, PT, PT, PT, PT, 0x8, 0x80 ;  /* 0x000000000080781c */ /* 0x000fe20003f0e170 */
[----:B------:R-:W-:Y:S01]  /*1420*/  VIADD R25, R25, 0x2 ;  /* 0x0000000219197836 */ /* 0x000fe20000000000 */
[----:B------:R-:W-:Y:S01]  /*1430*/  LEA R15, R12, UR14, 0x2 ;  /* 0x0000000e0c0f7c11 */ /* 0x000fe2000f8e10ff */
[----:B--2---:R1:W-:Y:S04]  /*1440*/  STL [R13], R8 ;  /* 0x000000080d007387 */ /* 0x0043e80000100800 */
[----:B---3--:R1:W-:Y:S01]  /*1450*/  STL [R15], R10 ;  /* 0x0000000a0f007387 */ /* 0x0083e20000100800 */
[----:B------:R-:W-:-:S07]  /*1460*/  IADD3 R19, PT, PT, R10, R8, R19 ;  /* 0x000000080a137210 */ /* 0x000fce0007ffe013 */
.L_x_22:
[----:B------:R-:W-:Y:S05]  /*1470*/  BSYNC.RECONVERGENT B2 ;  /* 0x0000000000027941 */ /* 0x000fea0003800200 */
.L_x_21:
[----:B------:R-:W-:-:S13]  /*1480*/  ISETP.LT.OR P0, PT, R25, R24, P0 ;  /* 0x000000181900720c */ /* 0x000fda0000701670 */
[----:B------:R-:W-:Y:S05]  /*1490*/  @!P0 BRA `(.L_x_17) ;  /* 0x00000000001c8947 */ /* 0x000fea0003800000 */
[----:B01----:R-:W0:Y:S02]  /*14a0*/  LDC.64 R8, c[0x0][0x388] ;  /* 0x0000e200ff087b82 */ /* 0x003e240000000a00 */
[----:B0-----:R-:W-:-:S06]  /*14b0*/  IMAD.WIDE R8, R25, 0x4, R8 ;  /* 0x0000000419087825 */ /* 0x001fcc00078e0208 */
[----:B------:R-:W2:Y:S01]  /*14c0*/  LDG.E R8, desc[UR12][R8.64] ;  /* 0x0000000c08087981 */ /* 0x000ea2000c1e1900 */
[C---:B------:R-:W-:Y:S01]  /*14d0*/  LEA R11, R18.reuse, UR14, 0x2 ;  /* 0x0000000e120b7c11 */ /* 0x040fe2000f8e10ff */
[----:B------:R-:W-:-:S04]  /*14e0*/  VIADD R18, R18, 0x1 ;  /* 0x0000000112127836 */ /* 0x000fc80000000000 */
[----:B--2---:R2:W-:Y:S01]  /*14f0*/  STL [R11], R8 ;  /* 0x000000080b007387 */ /* 0x0045e20000100800 */
[----:B------:R-:W-:-:S07]  /*1500*/  IADD3 R19, PT, PT, R19, R8, RZ ;  /* 0x0000000813137210 */ /* 0x000fce0007ffe0ff */
.L_x_17:
[----:B------:R-:W-:Y:S05]  /*1510*/  BSYNC.RECONVERGENT B1 ;  /* 0x0000000000017941 */ /* 0x000fea0003800200 */
.L_x_16:
[----:B------:R-:W-:Y:S01]  /*1520*/  VIADD R24, R0, UR7 ;  /* 0x0000000700187c36 */ /* 0x000fe20008000000 */
[----:B------:R-:W-:Y:S04]  /*1530*/  BSSY.RECONVERGENT B1, `(.L_x_23) ;  /* 0x0000045000017945 */ /* 0x000fe80003800200 */
[----:B------:R-:W-:-:S13]  /*1540*/  ISETP.GE.AND P0, PT, R17, R24, PT ;  /* 0x000000181100720c */ /* 0x000fda0003f06270 */
[----:B------:R-:W-:Y:S05]  /*1550*/  @P0 BRA `(.L_x_24) ;  /* 0x0000000400080947 */ /* 0x000fea0003800000 */
[----:B-12---:R-:W-:Y:S01]  /*1560*/  IMAD.IADD R8, R24, 0x1, -R17 ;  /* 0x0000000118087824 */ /* 0x006fe200078e0a11 */
[----:B------:R-:W-:Y:S01]  /*1570*/  BSSY.RECONVERGENT B2, `(.L_x_25) ;  /* 0x0000023000027945 */ /* 0x000fe20003800200 */
[----:B------:R-:W-:-:S03]  /*1580*/  PLOP3.LUT P0, PT, PT, PT, PT, 0x80, 0x8 ;  /* 0x000000000008781c */ /* 0x000fc60003f0f070 */
[----:B------:R-:W-:-:S13]  /*1590*/  ISETP.GT.AND P2, PT, R8, 0x3, PT ;  /* 0x000000030800780c */ /* 0x000fda0003f44270 */
[----:B------:R-:W-:Y:S05]  /*15a0*/  @!P2 BRA `(.L_x_26) ;  /* 0x00000000007ca947 */ /* 0x000fea0003800000 */
[----:B------:R-:W-:Y:S01]  /*15b0*/  PLOP3.LUT P0, PT, PT, PT, PT, 0x8, 0x80 ;  /* 0x000000000080781c */ /* 0x000fe20003f0e170 */
[----:B0-----:R-:W-:-:S12]  /*15c0*/  VIADD R26, R24, 0xfffffffd ;  /* 0xfffffffd181a7836 */ /* 0x001fd80000000000 */
.L_x_27:
        /* <DEDUP_REMOVED lines=29> */
.L_x_26:
[----:B------:R-:W-:Y:S05]  /*17a0*/  BSYNC.RECONVERGENT B2 ;  /* 0x0000000000027941 */ /* 0x000fea0003800200 */
.L_x_25:
        /* <DEDUP_REMOVED lines=19> */
.L_x_29:
[----:B------:R-:W-:Y:S05]  /*18e0*/  BSYNC.RECONVERGENT B2 ;  /* 0x0000000000027941 */ /* 0x000fea0003800200 */
.L_x_28:
        /* <DEDUP_REMOVED lines=9> */
.L_x_24:
[----:B------:R-:W-:Y:S05]  /*1980*/  BSYNC.RECONVERGENT B1 ;  /* 0x0000000000017941 */ /* 0x000fea0003800200 */
.L_x_23:
[----:B------:R-:W1:Y:S01]  /*1990*/  LDC R14, c[0x0][0x390] ;  /* 0x0000e400ff0e7b82 */ /* 0x000e620000000800 */
[----:B------:R-:W-:Y:S01]  /*19a0*/  LEA R18, R18, UR14, 0x2 ;  /* 0x0000000e12127c11 */ /* 0x000fe2000f8e10ff */
[----:B------:R-:W-:-:S04]  /*19b0*/  ULEA UR4, UR7, UR14, 0x2 ;  /* 0x0000000e07047291 */ /* 0x000fc8000f8e10ff */
[----:B------:R4:W-:Y:S02]  /*19c0*/  STL [R18], R19 ;  /* 0x0000001312007387 */ /* 0x0009e40000100800 */
[----:B------:R-:W0:Y:S01]  /*19d0*/  LDC.64 R38, c[0x0][0x388] ;  /* 0x0000e200ff267b82 */ /* 0x000e220000000a00 */
[----:B-1----:R-:W-:-:S05]  /*19e0*/  IMAD.SHL.U32 R10, R14, 0x2, RZ ;  /* 0x000000020e0a7824 */ /* 0x002fca00078e00ff */
[----:B--23--:R-:W-:Y:S02]  /*19f0*/  LEA R11, R10, UR14, 0x2 ;  /* 0x0000000e0a0b7c11 */ /* 0x00cfe4000f8e10ff */
[----:B------:R-:W2:Y:S01]  /*1a00*/  LDL R10, [UR4] ;  /* 0x00000004ff0a7983 */ /* 0x000ea20008100800 */
[----:B0-----:R-:W-:-:S03]  /*1a10*/  IMAD.WIDE R8, R3, 0x4, R38 ;  /* 0x0000000403087825 */ /* 0x001fc600078e0226 */
[----:B------:R-:W3:Y:S04]  /*1a20*/  LDL R11, [R11+-0x4] ;  /* 0xfffffc000b0b7983 */ /* 0x000ee80000100800 */
[----:B------:R-:W3:Y:S01]  /*1a30*/  LDG.E R8, desc[UR12][R8.64+-0x4] ;  /* 0xfffffc0c08087981 */ /* 0x000ee2000c1e1900 */
[----:B------:R-:W-:Y:S01]  /*1a40*/  VIADD R12, R0, 0x1 ;  /* 0x00000001000c7836 */ /* 0x000fe20000000000 */
[----:B---3--:R-:W-:-:S04]  /*1a50*/  VIMNMX R13, PT, PT, R8, R11, !PT ;  /* 0x0000000b080d7248 */ /* 0x008fc80007fe0100 */
[----:B--2---:R-:W-:-:S13]  /*1a60*/  ISETP.GE.AND P0, PT, R13, R10, PT ;  /* 0x0000000a0d00720c */ /* 0x004fda0003f06270 */
[----:B----4-:R-:W-:Y:S05]  /*1a70*/  @P0 BRA `(.L_x_30) ;  /* 0x0000000400fc0947 */ /* 0x010fea0003800000 */
[----:B------:R-:W-:Y:S01]  /*1a80*/  ISETP.GE.AND P0, PT, R16, 0x1, PT ;  /* 0x000000011000780c */ /* 0x000fe20003f06270 */
[----:B------:R-:W-:-:S12]  /*1a90*/  IMAD.MOV.U32 R22, RZ, RZ, 0x3f800000 ;  /* 0x3f800000ff167424 */ /* 0x000fd800078e00ff */
[----:B------:R-:W-:Y:S05]  /*1aa0*/  @!P0 BRA `(.L_x_5) ;  /* 0x00000024005c8947 */ /* 0x000fea0003800000 */
[----:B------:R-:W-:Y:S01]  /*1ab0*/  VIMNMX R33, PT, PT, R3, R12, !PT ;  /* 0x0000000c03217248 */ /* 0x000fe20007fe0100 */
[----:B------:R-:W-:Y:S01]  /*1ac0*/  BSSY.RECONVERGENT B1, `(.L_x_31) ;  /* 0x000006a000017945 */ /* 0x000fe20003800200 */
[-C--:B------:R-:W-:Y:S02]  /*1ad0*/  LOP3.LUT R8, RZ, R0.reuse, RZ, 0x33, !PT ;  /* 0x00000000ff087212 */ /* 0x080fe400078e33ff */
[----:B------:R-:W-:-:S03]  /*1ae0*/  MOV R25, R0 ;  /* 0x0000000000197202 */ /* 0x000fc60000000f00 */
[----:B------:R-:W-:-:S05]  /*1af0*/  IMAD.IADD R8, R33, 0x1, R8 ;  /* 0x0000000121087824 */ /* 0x000fca00078e0208 */
[----:B------:R-:W-:Y:S01]  /*1b00*/  ISETP.GE.U32.AND P0, PT, R8, 0x3, PT ;  /* 0x000000030800780c */ /* 0x000fe20003f06070 */
[----:B------:R-:W-:-:S12]  /*1b10*/  IMAD.MOV.U32 R8, RZ, RZ, RZ ;  /* 0x000000ffff087224 */ /* 0x000fd800078e00ff */
[----:B------:R-:W-:Y:S05]  /*1b20*/  @!P0 BRA `(.L_x_32) ;  /* 0x00000004008c8947 */ /* 0x000fea0003800000 */
[----:B------:R-:W-:Y:S01]  /*1b30*/  ISETP.GT.AND P0, PT, R7, RZ, PT ;  /* 0x000000ff0700720c */ /* 0x000fe20003f04270 */
[----:B------:R-:W-:Y:S01]  /*1b40*/  BSSY.RELIABLE B2, `(.L_x_33) ;  /* 0x0000052000027945 */ /* 0x000fe20003800100 */
[----:B------:R-:W-:-:S11]  /*1b50*/  IMAD.MOV.U32 R35, RZ, RZ, RZ ;  /* 0x000000ffff237224 */ /* 0x000fd600078e00ff */
[----:B------:R-:W-:Y:S05]  /*1b60*/  @!P0 BRA `(.L_x_34) ;  /* 0x00000004003c8947 */ /* 0x000fea0003800000 */
[----:B------:R-:W-:Y:S01]  /*1b70*/  IMAD.IADD R9, R7, 0x1, -R35 ;  /* 0x0000000107097824 */ /* 0x000fe200078e0a23 */
[----:B------:R-:W-:Y:S01]  /*1b80*/  BSSY.RECONVERGENT B3, `(.L_x_35) ;  /* 0x0000030000037945 */ /* 0x000fe20003800200 */
[----:B------:R-:W-:-:S03]  /*1b90*/  PLOP3.LUT P0, PT, PT, PT, PT, 0x80, 0x8 ;  /* 0x000000000008781c */ /* 0x000fc60003f0f070 */
[----:B------:R-:W-:-:S13]  /*1ba0*/  ISETP.GT.AND P2, PT, R9, 0xc, PT ;  /* 0x0000000c0900780c */ /* 0x000fda0003f44270 */
[----:B------:R-:W-:Y:S05]  /*1bb0*/  @!P2 BRA `(.L_x_36) ;  /* 0x0000000000b0a947 */ /* 0x000fea0003800000 */
[----:B------:R-:W-:Y:S01]  /*1bc0*/  BSSY.RECONVERGENT B4, `(.L_x_37) ;  /* 0x0000029000047945 */ /* 0x000fe20003800200 */
[----:B------:R-:W-:Y:S01]  /*1bd0*/  PLOP3.LUT P0, PT, PT, PT, PT, 0x8, 0x80 ;  /* 0x000000000080781c */ /* 0x000fe20003f0e170 */
[----:B------:R-:W-:-:S12]  /*1be0*/  VIADD R32, R7, 0xfffffff4 ;  /* 0xfffffff407207836 */ /* 0x000fd80000000000 */
.L_x_38:
[C---:B-1----:R-:W-:Y:S01]  /*1bf0*/  LEA R24, R35.reuse, UR14, 0x2 ;  /* 0x0000000e23187c11 */ /* 0x042fe2000f8e10ff */
[C---:B------:R-:W-:Y:S02]  /*1c00*/  VIADD R13, R35.reuse, 0x4 ;  /* 0x00000004230d7836 */ /* 0x040fe40000000000 */
[C---:B------:R-:W-:Y:S02]  /*1c10*/  VIADD R45, R35.reuse, 0x8 ;  /* 0x00000008232d7836 */ /* 0x040fe40000000000 */
[----:B------:R-:W-:Y:S01]  /*1c20*/  VIADD R34, R35, 0xc ;  /* 0x0000000c23227836 */ /* 0x000fe20000000000 */
[----:B------:R-:W2:Y:S01]  /*1c30*/  LDL.128 R24, [R24] ;  /* 0x0000000018187983 */ /* 0x000ea20000100c00 */
[----:B------:R-:W-:Y:S02]  /*1c40*/  LEA R8, R13, UR14, 0x2 ;  /* 0x0000000e0d087c11 */ /* 0x000fe4000f8e10ff */
[----:B------:R-:W-:Y:S02]  /*1c50*/  LEA R12, R45, UR14, 0x2 ;  /* 0x0000000e2d0c7c11 */ /* 0x000fe4000f8e10ff */
[----:B------:R-:W-:-:S02]  /*1c60*/  LEA R16, R34, UR14, 0x2 ;  /* 0x0000000e22107c11 */ /* 0x000fc4000f8e10ff */
[----:B------:R-:W3:Y:S01]  /*1c70*/  LDL.128 R8, [R8] ;  /* 0x0000000008087983 */ /* 0x000ee20000100c00 */
[C---:B------:R-:W-:Y:S01]  /*1c80*/  IADD3 R41, PT, PT, R0.reuse, R13, RZ ;  /* 0x0000000d00297210 */ /* 0x040fe20007ffe0ff */
[----:B------:R-:W-:Y:S02]  /*1c90*/  IMAD.IADD R43, R0, 0x1, R35 ;  /* 0x00000001002b7824 */ /* 0x000fe400078e0223 */
[----:B------:R-:W4:Y:S02]  /*1ca0*/  LDL.128 R12, [R12] ;  /* 0x000000000c0c7983 */ /* 0x000f240000100c00 */
[--C-:B------:R-:W-:Y:S02]  /*1cb0*/  IMAD.WIDE R42, R43, 0x4, R38.reuse ;  /* 0x000000042b2a7825 */ /* 0x100fe400078e0226 */
[----:B------:R-:W5:Y:S02]  /*1cc0*/  LDL.128 R16, [R16] ;  /* 0x0000000010107983 */ /* 0x000f640000100c00 */
[----:B------:R-:W-:-:S04]  /*1cd0*/  IMAD.WIDE R40, R41, 0x4, R38 ;  /* 0x0000000429287825 */ /* 0x000fc800078e0226 */
[----:B------:R-:W-:-:S05]  /*1ce0*/  VIADD R35, R35, 0x10 ;  /* 0x0000001023237836 */ /* 0x000fca0000000000 */
[----:B------:R-:W-:Y:S01]  /*1cf0*/  ISETP.GE.AND P2, PT, R35, R32, PT ;  /* 0x000000202300720c */ /* 0x000fe20003f46270 */
[----:B--2---:R0:W-:Y:S04]  /*1d00*/  STG.E desc[UR12][R42.64+0x4], R25 ;  /* 0x000004192a007986 */ /* 0x0041e8000c10190c */
[----:B------:R1:W-:Y:S04]  /*1d10*/  STG.E desc[UR12][R42.64+0xc], R27 ;  /* 0x00000c1b2a007986 */ /* 0x0003e8000c10190c */
[----:B------:R2:W-:Y:S01]  /*1d20*/  STG.E desc[UR12][R42.64], R24 ;  /* 0x000000182a007986 */ /* 0x0005e2000c10190c */
[----:B0-----:R-:W-:-:S03]  /*1d30*/  IMAD.IADD R25, R0, 0x1, R45 ;  /* 0x0000000100197824 */ /* 0x001fc600078e022d */
[----:B------:R0:W-:Y:S01]  /*1d40*/  STG.E desc[UR12][R42.64+0x8], R26 ;  /* 0x0000081a2a007986 */ /* 0x0001e2000c10190c */
[----:B-1----:R-:W-:-:S03]  /*1d50*/  IMAD.IADD R27, R0, 0x1, R34 ;  /* 0x00000001001b7824 */ /* 0x002fc600078e0222 */
[----:B---3--:R1:W-:Y:S01]  /*1d60*/  STG.E desc[UR12][R40.64], R8 ;  /* 0x0000000828007986 */ /* 0x0083e2000c10190c */
[----:B--2---:R-:W-:-:S03]  /*1d70*/  IMAD.WIDE R24, R25, 0x4, R38 ;  /* 0x0000000419187825 */ /* 0x004fc600078e0226 */
[----:B------:R1:W-:Y:S01]  /*1d80*/  STG.E desc[UR12][R40.64+0x4], R9 ;  /* 0x0000040928007986 */ /* 0x0003e2000c10190c */
[----:B0-----:R-:W-:-:S03]  /*1d90*/  IMAD.WIDE R26, R27, 0x4, R38 ;  /* 0x000000041b1a7825 */ /* 0x001fc600078e0226 */
[----:B------:R1:W-:Y:S04]  /*1da0*/  STG.E desc[UR12][R40.64+0x8], R10 ;  /* 0x0000080a28007986 */ /* 0x0003e8000c10190c */
[----:B------:R1:W-:Y:S04]  /*1db0*/  STG.E desc[UR12][R40.64+0xc], R11 ;  /* 0x00000c0b28007986 */ /* 0x0003e8000c10190c */
[----:B----4-:R1:W-:Y:S04]  /*1dc0*/  STG.E desc[UR12][R24.64], R12 ;  /* 0x0000000c18007986 */ /* 0x0103e8000c10190c */
[----:B------:R1:W-:Y:S04]  /*1dd0*/  STG.E desc[UR12][R24.64+0x4], R13 ;  /* 0x0000040d18007986 */ /* 0x0003e8000c10190c */
[----:B------:R1:W-:Y:S04]  /*1de0*/  STG.E desc[UR12][R24.64+0x8], R14 ;  /* 0x0000080e18007986 */ /* 0x0003e8000c10190c */
[----:B------:R1:W-:Y:S04]  /*1df0*/  STG.E desc[UR12][R24.64+0xc], R15 ;  /* 0x00000c0f18007986 */ /* 0x0003e8000c10190c */
[----:B-----5:R1:W-:Y:S04]  /*1e00*/  STG.E desc[UR12][R26.64], R16 ;  /* 0x000000101a007986 */ /* 0x0203e8000c10190c */
[----:B------:R1:W-:Y:S04]  /*1e10*/  STG.E desc[UR12][R26.64+0x4], R17 ;  /* 0x000004111a007986 */ /* 0x0003e8000c10190c */
[----:B------:R1:W-:Y:S04]  /*1e20*/  STG.E desc[UR12][R26.64+0x8], R18 ;  /* 0x000008121a007986 */ /* 0x0003e8000c10190c */
[----:B------:R1:W-:Y:S01]  /*1e30*/  STG.E desc[UR12][R26.64+0xc], R19 ;  /* 0x00000c131a007986 */ /* 0x0003e2000c10190c */
[----:B------:R-:W-:Y:S05]  /*1e40*/  @!P2 BRA `(.L_x_38) ;  /* 0xfffffffc0068a947 */ /* 0x000fea000383ffff */
[----:B------:R-:W-:Y:S05]  /*1e50*/  BSYNC.RECONVERGENT B4 ;  /* 0x0000000000047941 */ /* 0x000fea0003800200 */
.L_x_37:
[----:B-1----:R-:W-:Y:S01]  /*1e60*/  IADD3 R25, PT, PT, R0, R35, RZ ;  /* 0x0000002300197210 */ /* 0x002fe20007ffe0ff */
[----:B------:R-:W-:-:S07]  /*1e70*/  IMAD.MOV.U32 R8, RZ, RZ, R7 ;  /* 0x000000ffff087224 */ /* 0x000fce00078e0007 */
.L_x_36:
[----:B------:R-:W-:Y:S05]  /*1e80*/  BSYNC.RECONVERGENT B3 ;  /* 0x0000000000037941 */ /* 0x000fea0003800200 */
.L_x_35:
[----:B------:R-:W-:Y:S01]  /*1e90*/  IMAD.IADD R9, R7, 0x1, -R35 ;  /* 0x0000000107097824 */ /* 0x000fe200078e0a23 */
[----:B------:R-:W-:Y:S04]  /*1ea0*/  BSSY.RECONVERGENT B3, `(.L_x_39) ;  /* 0x0000018000037945 */ /* 0x000fe80003800200 */
[----:B------:R-:W-:-:S13]  /*1eb0*/  ISETP.GT.AND P2, PT, R9, 0x4, PT ;  /* 0x000000040900780c */ /* 0x000fda0003f44270 */
[----:B------:R-:W-:Y:S05]  /*1ec0*/  @!P2 BRA `(.L_x_40) ;  /* 0x000000000054a947 */ /* 0x000fea0003800000 */
[C---:B------:R-:W-:Y:S01]  /*1ed0*/  VIADD R17, R35.reuse, 0x4 ;  /* 0x0000000423117836 */ /* 0x040fe20000000000 */
[----:B------:R-:W-:-:S04]  /*1ee0*/  LEA R8, R35, UR14, 0x2 ;  /* 0x0000000e23087c11 */ /* 0x000fc8000f8e10ff */
[----:B------:R-:W-:Y:S02]  /*1ef0*/  LEA R12, R17, UR14, 0x2 ;  /* 0x0000000e110c7c11 */ /* 0x000fe4000f8e10ff */
[----:B------:R-:W2:Y:S04]  /*1f00*/  LDL.128 R8, [R8] ;  /* 0x0000000008087983 */ /* 0x000ea80000100c00 */
[----:B------:R-:W3:Y:S01]  /*1f10*/  LDL.128 R12, [R12] ;  /* 0x000000000c0c7983 */ /* 0x000ee20000100c00 */
[C---:B------:R-:W-:Y:S01]  /*1f20*/  IMAD.IADD R19, R0.reuse, 0x1, R35 ;  /* 0x0000000100137824 */ /* 0x040fe200078e0223 */
[----:B------:R-:W-:Y:S01]  /*1f30*/  IADD3 R35, PT, PT, R35, 0x8, RZ ;  /* 0x0000000823237810 */ /* 0x000fe20007ffe0ff */
[----:B------:R-:W-:Y:S01]  /*1f40*/  IMAD.IADD R17, R0, 0x1, R17 ;  /* 0x0000000100117824 */ /* 0x000fe200078e0211 */
[----:B------:R-:W-:Y:S01]  /*1f50*/  PLOP3.LUT P0, PT, PT, PT, PT, 0x8, 0x80 ;  /* 0x000000000080781c */ /* 0x000fe20003f0e170 */
[----:B------:R-:W-:-:S04]  /*1f60*/  IMAD.WIDE R18, R19, 0x4, R38 ;  /* 0x0000000413127825 */ /* 0x000fc800078e0226 */
[----:B------:R-:W-:-:S04]  /*1f70*/  IMAD.WIDE R16, R17, 0x4, R38 ;  /* 0x0000000411107825 */ /* 0x000fc800078e0226 */
[----:B------:R-:W-:Y:S01]  /*1f80*/  IMAD.IADD R25, R0, 0x1, R35 ;  /* 0x0000000100197824 */ /* 0x000fe200078e0223 */
[----:B--2---:R0:W-:Y:S04]  /*1f90*/  STG.E desc[UR12][R18.64], R8 ;  /* 0x0000000812007986 */ /* 0x0041e8000c10190c */
[----:B------:R1:W-:Y:S04]  /*1fa0*/  STG.E desc[UR12][R18.64+0x4], R9 ;  /* 0x0000040912007986 */ /* 0x0003e8000c10190c */
[----:B------:R1:W-:Y:S04]  /*1fb0*/  STG.E desc[UR12][R18.64+0x8], R10 ;  /* 0x0000080a12007986 */ /* 0x0003e8000c10190c */
[----:B------:R1:W-:Y:S01]  /*1fc0*/  STG.E desc[UR12][R18.64+0xc], R11 ;  /* 0x00000c0b12007986 */ /* 0x0003e2000c10190c */
[----:B0-----:R-:W-:-:S03]  /*1fd0*/  IMAD.MOV.U32 R8, RZ, RZ, R7 ;  /* 0x000000ffff087224 */ /* 0x001fc600078e0007 */
[----:B---3--:R1:W-:Y:S04]  /*1fe0*/  STG.E desc[UR12][R16.64], R12 ;  /* 0x0000000c10007986 */ /* 0x0083e8000c10190c */
[----:B------:R1:W-:Y:S04]  /*1ff0*/  STG.E desc[UR12][R16.64+0x4], R13 ;  /* 0x0000040d10007986 */ /* 0x0003e8000c10190c */
[----:B------:R1:W-:Y:S04]  /*2000*/  STG.E desc[UR12][R16.64+0x8], R14 ;  /* 0x0000080e10007986 */ /* 0x0003e8000c10190c */
[----:B------:R1:W-:Y:S02]  /*2010*/  STG.E desc[UR12][R16.64+0xc], R15 ;  /* 0x00000c0f10007986 */ /* 0x0003e4000c10190c */
.L_x_40:
[----:B------:R-:W-:Y:S05]  /*2020*/  BSYNC.RECONVERGENT B3 ;  /* 0x0000000000037941 */ /* 0x000fea0003800200 */
.L_x_39:
[----:B------:R-:W-:-:S13]  /*2030*/  ISETP.EQ.AND P2, PT, R35, R7, PT ;  /* 0x000000072300720c */ /* 0x000fda0003f42270 */
[----:B------:R-:W-:Y:S05]  /*2040*/  @!P0 BREAK.RELIABLE P2, B2 ;  /* 0x0000000000028942 */ /* 0x000fea0001000100 */
[----:B------:R-:W-:Y:S05]  /*2050*/  @!P0 BRA P2, `(.L_x_32) ;  /* 0x0000000000408947 */ /* 0x000fea0001000000 */
.L_x_34:
[----:B------:R-:W-:Y:S05]  /*2060*/  BSYNC.RELIABLE B2 ;  /* 0x0000000000027941 */ /* 0x000fea0003800100 */
.L_x_33:
[----:B------:R-:W-:Y:S01]  /*2070*/  BSSY.RECONVERGENT B2, `(.L_x_41) ;  /* 0x000000c000027945 */ /* 0x000fe20003800200 */
.L_x_42:
[----:B0-----:R-:W-:-:S06]  /*2080*/  LEA R8, R35, UR14, 0x2 ;  /* 0x0000000e23087c11 */ /* 0x001fcc000f8e10ff */
[----:B-1----:R-:W2:Y:S01]  /*2090*/  LDL.128 R8, [R8] ;  /* 0x0000000008087983 */ /* 0x002ea20000100c00 */
[----:B------:R-:W-:Y:S02]  /*20a0*/  IMAD.IADD R13, R0, 0x1, R35 ;  /* 0x00000001000d7824 */ /* 0x000fe400078e0223 */
[----:B------:R-:W-:Y:S02]  /*20b0*/  VIADD R35, R35, 0x4 ;  /* 0x0000000423237836 */ /* 0x000fe40000000000 */
[----:B------:R-:W-:-:S03]  /*20c0*/  IMAD.WIDE R12, R13, 0x4, R38 ;  /* 0x000000040d0c7825 */ /* 0x000fc600078e0226 */
[----:B------:R-:W-:Y:S02]  /*20d0*/  ISETP.NE.AND P0, PT, R35, R7, PT ;  /* 0x000000072300720c */ /* 0x000fe40003f05270 */
[----:B--2---:R0:W-:Y:S04]  /*20e0*/  STG.E desc[UR12][R12.64], R8 ;  /* 0x000000080c007986 */ /* 0x0041e8000c10190c */
[----:B------:R0:W-:Y:S04]  /*20f0*/  STG.E desc[UR12][R12.64+0x4], R9 ;  /* 0x000004090c007986 */ /* 0x0001e8000c10190c */
[----:B------:R0:W-:Y:S04]  /*2100*/  STG.E desc[UR12][R12.64+0x8], R10 ;  /* 0x0000080a0c007986 */ /* 0x0001e8000c10190c */
[----:B------:R0:W-:Y:S01]  /*2110*/  STG.E desc[UR12][R12.64+0xc], R11 ;  /* 0x00000c0b0c007986 */ /* 0x0001e2000c10190c */
[----:B------:R-:W-:Y:S05]  /*2120*/  @P0 BRA `(.L_x_42) ;  /* 0xfffffffc00d40947 */ /* 0x000fea000383ffff */
[----:B------:R-:W-:Y:S05]  /*2130*/  BSYNC.RECONVERGENT B2 ;  /* 0x0000000000027941 */ /* 0x000fea0003800200 */
.L_x_41:
[----:B------:R-:W-:Y:S01]  /*2140*/  IADD3 R25, PT, PT, R0, R35, RZ ;  /* 0x0000002300197210 */ /* 0x000fe20007ffe0ff */
[----:B0-----:R-:W-:-:S07]  /*2150*/  IMAD.MOV.U32 R8, RZ, RZ, R7 ;  /* 0x000000ffff087224 */ /* 0x001fce00078e0007 */
.L_x_32:
[----:B------:R-:W-:Y:S05]  /*2160*/  BSYNC.RECONVERGENT B1 ;  /* 0x0000000000017941 */ /* 0x000fea0003800200 */
.L_x_31:
[----:B------:R-:W-:-:S05]  /*2170*/  IMAD.IADD R33, R33, 0x1, -R0 ;  /* 0x0000000121217824 */ /* 0x000fca00078e0a00 */
[----:B------:R-:W-:-:S04]  /*2180*/  LOP3.LUT R33, R33, 0x3, RZ, 0xc0, !PT ;  /* 0x0000000321217812 */ /* 0x000fc800078ec0ff */
[----:B------:R-:W-:-:S13]  /*2190*/  ISETP.NE.AND P0, PT, R33, RZ, PT ;  /* 0x000000ff2100720c */ /* 0x000fda0003f05270 */
[----:B------:R-:W-:Y:S05]  /*21a0*/  @!P0 BRA `(.L_x_5) ;  /* 0x0000001c009c8947 */ /* 0x000fea0003800000 */
[----:B------:R-:W-:-:S05]  /*21b0*/  LEA R8, R8, UR14, 0x2 ;  /* 0x0000000e08087c11 */ /* 0x000fca000f8e10ff */
[----:B-1----:R-:W2:Y:S01]  /*21c0*/  LDL.64 R10, [R8] ;  /* 0x00000000080a7983 */ /* 0x002ea20000100a00 */
[----:B------:R-:W-:Y:S01]  /*21d0*/  IMAD.WIDE R38, R25, 0x4, R38 ;  /* 0x0000000419267825 */ /* 0x000fe200078e0226 */
[----:B------:R-:W-:-:S04]  /*21e0*/  ISETP.NE.AND P0, PT, R33, 0x1, PT ;  /* 0x000000012100780c */ /* 0x000fc80003f05270 */
[----:B--2---:R2:W-:Y:S09]  /*21f0*/  STG.E desc[UR12][R38.64], R10 ;  /* 0x0000000a26007986 */ /* 0x0045f2000c10190c */
[----:B------:R-:W-:Y:S05]  /*2200*/  @!P0 BRA `(.L_x_5) ;  /* 0x0000001c00848947 */ /* 0x000fea0003800000 */
[----:B------:R3:W-:Y:S01]  /*2210*/  STG.E desc[UR12][R38.64+0x4], R11 ;  /* 0x0000040b26007986 */ /* 0x0007e2000c10190c */
[----:B------:R-:W-:-:S13]  /*2220*/  ISETP.NE.AND P0, PT, R33, 0x2, PT ;  /* 0x000000022100780c */ /* 0x000fda0003f05270 */
[----:B---3--:R-:W-:Y:S05]  /*2230*/  @!P0 BRA `(.L_x_5) ;  /* 0x0000001c00788947 */ /* 0x008fea0003800000 */
[----:B------:R-:W3:Y:S04]  /*2240*/  LDL R9, [R8+0x8] ;  /* 0x0000080008097983 */ /* 0x000ee80000100800 */
[----:B---3--:R3:W-:Y:S01]  /*2250*/  STG.E desc[UR12][R38.64+0x8], R9 ;  /* 0x0000080926007986 */ /* 0x0087e2000c10190c */
[----:B------:R-:W-:Y:S05]  /*2260*/  BRA `(.L_x_5) ;  /* 0x0000001c006c7947 */ /* 0x000fea0003800000 */
.L_x_30:
[----:B------:R-:W-:-:S13]  /*2270*/  ISETP.GT.AND P0, PT, R11, R8, PT ;  /* 0x000000080b00720c */ /* 0x000fda0003f04270 */
[----:B------:R-:W-:Y:S05]  /*2280*/  @!P0 BRA `(.L_x_5) ;  /* 0x0000001c00648947 */ /* 0x000fea0003800000 */
[----:B------:R-:W-:Y:S01]  /*2290*/  ISETP.GT.AND P2, PT, R11, R10, PT ;  /* 0x0000000a0b00720c */ /* 0x000fe20003f44270 */
[----:B------:R-:W-:-:S03]  /*22a0*/  IMAD.MOV.U32 R22, RZ, RZ, 0x3f800000 ;  /* 0x3f800000ff167424 */ /* 0x000fc600078e00ff */
[----:B------:R-:W-:Y:S02]  /*22b0*/  ISETP.LT.OR P0, PT, R16, 0x1, !P2 ;  /* 0x000000011000780c */ /* 0x000fe40005701670 */
[----:B------:R-:W-:-:S11]  /*22c0*/  FSEL R22, -R22, 1, !P2 ;  /* 0x3f80000016167808 */ /* 0x000fd60005000100 */
[----:B------:R-:W-:Y:S05]  /*22d0*/  @P0 BRA `(.L_x_5) ;  /* 0x0000001c00500947 */ /* 0x000fea0003800000 */
[----:B------:R-:W-:Y:S01]  /*22e0*/  VIMNMX R9, PT, PT, R3, R12, !PT ;  /* 0x0000000c03097248 */ /* 0x000fe20007fe0100 */
[----:B------:R-:W0:Y:S01]  /*22f0*/  LDCU UR4, c[0x0][0x390] ;  /* 0x00007200ff0477ac */ /* 0x000e220008000800 */
[----:B------:R-:W-:Y:S01]  /*2300*/  LOP3.LUT R10, RZ, R0, RZ, 0x33, !PT ;  /* 0x00000000ff0a7212 */ /* 0x000fe200078e33ff */
[----:B------:R-:W-:Y:S02]  /*2310*/  BSSY.RECONVERGENT B1, `(.L_x_43) ;  /* 0x0000019000017945 */ /* 0x000fe40003800200 */
[C---:B------:R-:W-:Y:S01]  /*2320*/  IMAD.IADD R8, R9.reuse, 0x1, -R0 ;  /* 0x0000000109087824 */ /* 0x040fe200078e0a00 */
[----:B------:R-:W-:-:S04]  /*2330*/  IADD3 R10, PT, PT, R9, R10, RZ ;  /* 0x0000000a090a7210 */ /* 0x000fc80007ffe0ff */
[----:B------:R-:W-:Y:S02]  /*2340*/  LOP3.LUT R8, R8, 0x3, RZ, 0xc0, !PT ;  /* 0x0000000308087812 */ /* 0x000fe400078ec0ff */
[----:B------:R-:W-:Y:S01]  /*2350*/  ISETP.GE.U32.AND P2, PT, R10, 0x3, PT ;  /* 0x000000030a00780c */ /* 0x000fe20003f46070 */
[----:B------:R-:W-:Y:S01]  /*2360*/  IMAD.MOV.U32 R10, RZ, RZ, R0 ;  /* 0x000000ffff0a7224 */ /* 0x000fe200078e0000 */
[----:B------:R-:W-:Y:S01]  /*2370*/  ISETP.NE.AND P0, PT, R8, RZ, PT ;  /* 0x000000ff0800720c */ /* 0x000fe20003f05270 */
[----:B0-----:R-:W-:-:S12]  /*2380*/  IMAD.U32 R11, RZ, RZ, UR4 ;  /* 0x00000004ff0b7e24 */ /* 0x001fd8000f8e00ff */
[----:B------:R-:W-:Y:S05]  /*2390*/  @!P0 BRA `(.L_x_44) ;  /* 0x0000000000408947 */ /* 0x000fea0003800000 */
[----:B------:R-:W-:-:S05]  /*23a0*/  LEA R14, R14, UR14, 0x2 ;  /* 0x0000000e0e0e7c11 */ /* 0x000fca000f8e10ff */
[----:B------:R-:W2:Y:S01]  /*23b0*/  LDL R9, [R14] ;  /* 0x000000000e097983 */ /* 0x000ea20000100800 */
[----:B------:R-:W-:Y:S01]  /*23c0*/  ISETP.NE.AND P0, PT, R8, 0x1, PT ;  /* 0x000000010800780c */ /* 0x000fe20003f05270 */
[----:B------:R-:W-:Y:S02]  /*23d0*/  IMAD.MOV.U32 R10, RZ, RZ, R12 ;  /* 0x000000ffff0a7224 */ /* 0x000fe400078e000c */
[----:B------:R-:W-:Y:S01]  /*23e0*/  VIADD R11, R16, 0x1 ;  /* 0x00000001100b7836 */ /* 0x000fe20000000000 */
[----:B--2---:R0:W-:Y:S09]  /*23f0*/  STG.E desc[UR12][R30.64], R9 ;  /* 0x000000091e007986 */ /* 0x0041f2000c10190c */
[----:B------:R-:W-:Y:S05]  /*2400*/  @!P0 BRA `(.L_x_44) ;  /* 0x0000000000248947 */ /* 0x000fea0003800000 */
[----:B------:R-:W-:Y:S01]  /*2410*/  ISETP.NE.AND P0, PT, R8, 0x2, PT ;  /* 0x000000020800780c */ /* 0x000fe20003f05270 */
[----:B0-----:R-:W2:-:S12]  /*2420*/  LDL R9, [R14+0x4] ;  /* 0x000004000e097983 */ /* 0x001e980000100800 */
[----:B------:R-:W3:Y:S01]  /*2430*/  @P0 LDL R13, [R14+0x8] ;  /* 0x000008000e0d0983 */ /* 0x000ee20000100800 */
[----:B------:R-:W-:Y:S01]  /*2440*/  IADD3 R10, PT, PT, R0, 0x2, RZ ;  /* 0x00000002000a7810 */ /* 0x000fe20007ffe0ff */
[----:B------:R-:W-:Y:S02]  /*2450*/  VIADD R11, R16, 0x2 ;  /* 0x00000002100b7836 */ /* 0x000fe40000000000 */
[----:B------:R-:W-:Y:S02]  /*2460*/  @P0 VIADD R10, R0, 0x3 ;  /* 0x00000003000a0836 */ /* 0x000fe40000000000 */
[----:B------:R-:W-:Y:S01]  /*2470*/  @P0 IMAD.U32 R11, RZ, RZ, UR9 ;  /* 0x00000009ff0b0e24 */ /* 0x000fe2000f8e00ff */
[----:B--2---:R1:W-:Y:S04]  /*2480*/  STG.E desc[UR12][R30.64+0x4], R9 ;  /* 0x000004091e007986 */ /* 0x0043e8000c10190c */
[----:B---3--:R1:W-:Y:S02]  /*2490*/  @P0 STG.E desc[UR12][R30.64+0x8], R13 ;  /* 0x0000080d1e000986 */ /* 0x0083e4000c10190c */
.L_x_44:
[----:B------:R-:W-:Y:S05]  /*24a0*/  BSYNC.RECONVERGENT B1 ;  /* 0x0000000000017941 */ /* 0x000fea0003800200 */
.L_x_43:
[----:B------:R-:W-:Y:S01]  /*24b0*/  IMAD.MOV.U32 R22, RZ, RZ, 0x3f800000 ;  /* 0x3f800000ff167424 */ /* 0x000fe200078e00ff */
[----:B------:R-:W-:Y:S06]  /*24c0*/  @!P2 BRA `(.L_x_5) ;  /* 0x0000001800d4a947 */ /* 0x000fec0003800000 */
[----:B------:R-:W-:Y:S01]  /*24d0*/  IADD3 R8, PT, PT, R3, -R10, RZ ;  /* 0x8000000a03087210 */ /* 0x000fe20007ffe0ff */
[----:B------:R-:W-:Y:S01]  /*24e0*/  BSSY.RECONVERGENT B1, `(.L_x_45) ;  /* 0x0000038000017945 */ /* 0x000fe20003800200 */
[----:B------:R-:W-:Y:S02]  /*24f0*/  PLOP3.LUT P0, PT, PT, PT, PT, 0x80, 0x8 ;  /* 0x000000000008781c */ /* 0x000fe40003f0f070 */
[----:B------:R-:W-:-:S13]  /*2500*/  ISETP.GT.AND P2, PT, R8, 0xc, PT ;  /* 0x0000000c0800780c */ /* 0x000fda0003f44270 */
[----:B------:R-:W-:Y:S05]  /*2510*/  @!P2 BRA `(.L_x_46) ;  /* 0x0000000000d0a947 */ /* 0x000fea0003800000 */
[----:B------:R-:W-:Y:S01]  /*2520*/  PLOP3.LUT P0, PT, PT, PT, PT, 0x8, 0x80 ;  /* 0x000000000080781c */ /* 0x000fe20003f0e170 */
[----:B------:R-:W-:-:S12]  /*2530*/  VIADD R15, R3, 0xfffffff4 ;  /* 0xfffffff4030f7836 */ /* 0x000fd80000000000 */
.L_x_47:
[----:B-1----:R-:W-:-:S05]  /*2540*/  LEA R12, R11, UR14, 0x2 ;  /* 0x0000000e0b0c7c11 */ /* 0x002fca000f8e10ff */
[----:B------:R-:W2:Y:S04]  /*2550*/  LDL R27, [R12+0x4] ;  /* 0x000004000c1b7983 */ /* 0x000ea80000100800 */
[----:B------:R-:W3:Y:S04]  /*2560*/  LDL R33, [R12+0x8] ;  /* 0x000008000c217983 */ /* 0x000ee80000100800 */
[----:B------:R-:W4:Y:S01]  /*2570*/  LDL R35, [R12+0xc] ;  /* 0x00000c000c237983 */ /* 0x000f220000100800 */
[C---:B------:R-:W-:Y:S02]  /*2580*/  VIADD R8, R11.reuse, 0x4 ;  /* 0x000000040b087836 */ /* 0x040fe40000000000 */
[C---:B------:R-:W-:Y:S01]  /*2590*/  VIADD R16, R11.reuse, 0x8 ;  /* 0x000000080b107836 */ /* 0x040fe20000000000 */
[----:B------:R-:W5:Y:S01]  /*25a0*/  LDL R17, [R12] ;  /* 0x000000000c117983 */ /* 0x000f620000100800 */
[----:B------:R-:W-:-:S02]  /*25b0*/  IADD3 R24, PT, PT, R11, 0xc, RZ ;  /* 0x0000000c0b187810 */ /* 0x000fc40007ffe0ff */
[----:B------:R-:W-:Y:S01]  /*25c0*/  LEA R14, R8, UR14, 0x2 ;  /* 0x0000000e080e7c11 */ /* 0x000fe2000f8e10ff */
[----:B01----:R-:W-:Y:S01]  /*25d0*/  IMAD.WIDE R8, R10, 0x4, R38 ;  /* 0x000000040a087825 */ /* 0x003fe200078e0226 */
[----:B------:R-:W-:Y:S02]  /*25e0*/  LEA R16, R16, UR14, 0x2 ;  /* 0x0000000e10107c11 */ /* 0x000fe4000f8e10ff */
[----:B------:R-:W-:Y:S01]  /*25f0*/  LEA R24, R24, UR14, 0x2 ;  /* 0x0000000e18187c11 */ /* 0x000fe2000f8e10ff */
[----:B------:R-:W5:Y:S04]  /*2600*/  LDL R41, [R14] ;  /* 0x000000000e297983 */ /* 0x000f680000100800 */
[----:B------:R-:W5:Y:S04]  /*2610*/  LDL R43, [R14+0x4] ;  /* 0x000004000e2b7983 */ /* 0x000f680000100800 */
[----:B------:R-:W5:Y:S04]  /*2620*/  LDL R19, [R14+0x8] ;  /* 0x000008000e137983 */ /* 0x000f680000100800 */
[----:B------:R-:W5:Y:S04]  /*2630*/  LDL R25, [R14+0xc] ;  /* 0x00000c000e197983 */ /* 0x000f680000100800 */
[----:B------:R-:W5:Y:S04]  /*2640*/  LDL R45, [R16] ;  /* 0x00000000102d7983 */ /* 0x000f680000100800 */
[----:B------:R-:W5:Y:S04]  /*2650*/  LDL R18, [R16+0x4] ;  /* 0x0000040010127983 */ /* 0x000f680000100800 */
[----:B------:R-:W5:Y:S04]  /*2660*/  LDL R14, [R24] ;  /* 0x00000000180e7983 */ /* 0x000f680000100800 */
[----:B------:R-:W5:Y:S04]  /*2670*/  LDL R26, [R24+0x8] ;  /* 0x00000800181a7983 */ /* 0x000f680000100800 */
[----:B------:R-:W5:Y:S04]  /*2680*/  LDL R32, [R24+0xc] ;  /* 0x00000c0018207983 */ /* 0x000f680000100800 */
[----:B--2---:R0:W-:Y:S04]  /*2690*/  STG.E desc[UR12][R8.64+0x4], R27 ;  /* 0x0000041b08007986 */ /* 0x0041e8000c10190c */
[----:B---3--:R1:W-:Y:S04]  /*26a0*/  STG.E desc[UR12][R8.64+0x8], R33 ;  /* 0x0000082108007986 */ /* 0x0083e8000c10190c */
[----:B----4-:R2:W-:Y:S04]  /*26b0*/  STG.E desc[UR12][R8.64+0xc], R35 ;  /* 0x00000c2308007986 */ /* 0x0105e8000c10190c */
[----:B0-----:R-:W3:Y:S04]  /*26c0*/  LDL R27, [R16+0x8] ;  /* 0x00000800101b7983 */ /* 0x001ee80000100800 */
[----:B-1----:R0:W4:Y:S04]  /*26d0*/  LDL R33, [R16+0xc] ;  /* 0x00000c0010217983 */ /* 0x0021280000100800 */
[----:B--2---:R-:W2:Y:S01]  /*26e0*/  LDL R35, [R24+0x4] ;  /* 0x0000040018237983 */ /* 0x004ea20000100800 */
[----:B------:R-:W-:-:S03]  /*26f0*/  VIADD R13, R10, 0x4 ;  /* 0x000000040a0d7836 */ /* 0x000fc60000000000 */
[----:B-----5:R1:W-:Y:S01]  /*2700*/  STG.E desc[UR12][R8.64], R17 ;  /* 0x0000001108007986 */ /* 0x0203e2000c10190c */
[----:B------:R-:W-:-:S04]  /*2710*/  IMAD.WIDE R12, R13, 0x4, R38 ;  /* 0x000000040d0c7825 */ /* 0x000fc800078e0226 */
[C---:B-1----:R-:W-:Y:S02]  /*2720*/  VIADD R9, R10.reuse, 0x8 ;  /* 0x000000080a097836 */ /* 0x042fe40000000000 */
[C---:B------:R-:W-:Y:S02]  /*2730*/  VIADD R17, R10.reuse, 0xc ;  /* 0x0000000c0a117836 */ /* 0x040fe40000000000 */
[--C-:B------:R-:W-:Y:S01]  /*2740*/  IMAD.WIDE R8, R9, 0x4, R38.reuse ;  /* 0x0000000409087825 */ /* 0x100fe200078e0226 */
[----:B------:R1:W-:Y:S03]  /*2750*/  STG.E desc[UR12][R12.64], R41 ;  /* 0x000000290c007986 */ /* 0x0003e6000c10190c */
[----:B0-----:R-:W-:Y:S01]  /*2760*/  IMAD.WIDE R16, R17, 0x4, R38 ;  /* 0x0000000411107825 */ /* 0x001fe200078e0226 */
[----:B------:R1:W-:Y:S04]  /*2770*/  STG.E desc[UR12][R12.64+0x4], R43 ;  /* 0x0000042b0c007986 */ /* 0x0003e8000c10190c */
[----:B------:R1:W-:Y:S01]  /*2780*/  STG.E desc[UR12][R12.64+0x8], R19 ;  /* 0x000008130c007986 */ /* 0x0003e2000c10190c */
[----:B------:R-:W-:-:S03]  /*2790*/  VIADD R10, R10, 0x10 ;  /* 0x000000100a0a7836 */ /* 0x000fc60000000000 */
[----:B------:R1:W-:Y:S04]  /*27a0*/  STG.E desc[UR12][R12.64+0xc], R25 ;  /* 0x00000c190c007986 */ /* 0x0003e8000c10190c */
[----:B------:R1:W-:Y:S04]  /*27b0*/  STG.E desc[UR12][R8.64], R45 ;  /* 0x0000002d08007986 */ /* 0x0003e8000c10190c */
[----:B------:R1:W-:Y:S01]  /*27c0*/  STG.E desc[UR12][R8.64+0x4], R18 ;  /* 0x0000041208007986 */ /* 0x0003e2000c10190c */
[----:B------:R-:W-:Y:S01]  /*27d0*/  ISETP.GE.AND P2, PT, R10, R15, PT ;  /* 0x0000000f0a00720c */ /* 0x000fe20003f46270 */
[----:B------:R-:W-:-:S02]  /*27e0*/  VIADD R11, R11, 0x10 ;  /* 0x000000100b0b7836 */ /* 0x000fc40000000000 */
[----:B---3--:R1:W-:Y:S04]  /*27f0*/  STG.E desc[UR12][R8.64+0x8], R27 ;  /* 0x0000081b08007986 */ /* 0x0083e8000c10190c */
[----:B----4-:R1:W-:Y:S04]  /*2800*/  STG.E desc[UR12][R8.64+0xc], R33 ;  /* 0x00000c2108007986 */ /* 0x0103e8000c10190c */
[----:B------:R1:W-:Y:S04]  /*2810*/  STG.E desc[UR12][R16.64], R14 ;  /* 0x0000000e10007986 */ /* 0x0003e8000c10190c */
[----:B--2---:R1:W-:Y:S04]  /*2820*/  STG.E desc[UR12][R16.64+0x4], R35 ;  /* 0x0000042310007986 */ /* 0x0043e8000c10190c */
[----:B------:R1:W-:Y:S04]  /*2830*/  STG.E desc[UR12][R16.64+0x8], R26 ;  /* 0x0000081a10007986 */ /* 0x0003e8000c10190c */
[----:B------:R1:W-:Y:S01]  /*2840*/  STG.E desc[UR12][R16.64+0xc], R32 ;  /* 0x00000c2010007986 */ /* 0x0003e2000c10190c */
[----:B------:R-:W-:Y:S05]  /*2850*/  @!P2 BRA `(.L_x_47) ;  /* 0xfffffffc0038a947 */ /* 0x000fea000383ffff */
.L_x_46:
[----:B------:R-:W-:Y:S05]  /*2860*/  BSYNC.RECONVERGENT B1 ;  /* 0x0000000000017941 */ /* 0x000fea0003800200 */
.L_x_45:
[----:B-1----:R-:W-:Y:S01]  /*2870*/  IADD3 R8, PT, PT, R3, -R10, RZ ;  /* 0x8000000a03087210 */ /* 0x002fe20007ffe0ff */
[----:B------:R-:W-:Y:S03]  /*2880*/  BSSY.RECONVERGENT B1, `(.L_x_48) ;  /* 0x000001c000017945 */ /* 0x000fe60003800200 */
[----:B------:R-:W-:-:S13]  /*2890*/  ISETP.GT.AND P2, PT, R8, 0x4, PT ;  /* 0x000000040800780c */ /* 0x000fda0003f44270 */
[----:B------:R-:W-:Y:S05]  /*28a0*/  @!P2 BRA `(.L_x_49) ;  /* 0x000000000064a947 */ /* 0x000fea0003800000 */
[C---:B------:R-:W-:Y:S01]  /*28b0*/  VIADD R8, R11.reuse, 0x4 ;  /* 0x000000040b087836 */ /* 0x040fe20000000000 */
[----:B------:R-:W-:-:S04]  /*28c0*/  LEA R14, R11, UR14, 0x2 ;  /* 0x0000000e0b0e7c11 */ /* 0x000fc8000f8e10ff */
[----:B------:R-:W-:Y:S01]  /*28d0*/  LEA R16, R8, UR14, 0x2 ;  /* 0x0000000e08107c11 */ /* 0x000fe2000f8e10ff */
[----:B------:R-:W2:Y:S04]  /*28e0*/  LDL R15, [R14] ;  /* 0x000000000e0f7983 */ /* 0x000ea80000100800 */
[----:B------:R-:W3:Y:S04]  /*28f0*/  LDL R17, [R14+0x4] ;  /* 0x000004000e117983 */ /* 0x000ee80000100800 */
[----:B------:R-:W4:Y:S04]  /*2900*/  LDL R19, [R14+0x8] ;  /* 0x000008000e137983 */ /* 0x000f280000100800 */
[----:B------:R-:W5:Y:S04]  /*2910*/  LDL R25, [R14+0xc] ;  /* 0x00000c000e197983 */ /* 0x000f680000100800 */
[----:B------:R-:W5:Y:S04]  /*2920*/  LDL R27, [R16] ;  /* 0x00000000101b7983 */ /* 0x000f680000100800 */
[----:B------:R-:W5:Y:S04]  /*2930*/  LDL R33, [R16+0x4] ;  /* 0x0000040010217983 */ /* 0x000f680000100800 */
[----:B------:R-:W5:Y:S04]  /*2940*/  LDL R35, [R16+0x8] ;  /* 0x0000080010237983 */ /* 0x000f680000100800 */
[----:B------:R-:W5:Y:S01]  /*2950*/  LDL R41, [R16+0xc] ;  /* 0x00000c0010297983 */ /* 0x000f620000100800 */
[C---:B------:R-:W-:Y:S01]  /*2960*/  VIADD R13, R10.reuse, 0x4 ;  /* 0x000000040a0d7836 */ /* 0x040fe20000000000 */
[----:B------:R-:W-:Y:S01]  /*2970*/  PLOP3.LUT P0, PT, PT, PT, PT, 0x8, 0x80 ;  /* 0x000000000080781c */ /* 0x000fe20003f0e170 */
[----:B0-----:R-:W-:-:S04]  /*2980*/  IMAD.WIDE R8, R10, 0x4, R38 ;  /* 0x000000040a087825 */ /* 0x001fc800078e0226 */
[----:B------:R-:W-:-:S04]  /*2990*/  IMAD.WIDE R12, R13, 0x4, R38 ;  /* 0x000000040d0c7825 */ /* 0x000fc800078e0226 */
[----:B------:R-:W-:Y:S02]  /*29a0*/  VIADD R11, R11, 0x8 ;  /* 0x000000080b0b7836 */ /* 0x000fe40000000000 */
[----:B------:R-:W-:Y:S01]  /*29b0*/  VIADD R10, R10, 0x8 ;  /* 0x000000080a0a7836 */ /* 0x000fe20000000000 */
[----:B--2---:R1:W-:Y:S04]  /*29c0*/  STG.E desc[UR12][R8.64], R15 ;  /* 0x0000000f08007986 */ /* 0x0043e8000c10190c */
[----:B---3--:R1:W-:Y:S04]  /*29d0*/  STG.E desc[UR12][R8.64+0x4], R17 ;  /* 0x0000041108007986 */ /* 0x0083e8000c10190c */
[----:B----4-:R1:W-:Y:S04]  /*29e0*/  STG.E desc[UR12][R8.64+0x8], R19 ;  /* 0x0000081308007986 */ /* 0x0103e8000c10190c */
[----:B-----5:R1:W-:Y:S04]  /*29f0*/  STG.E desc[UR12][R8.64+0xc], R25 ;  /* 0x00000c1908007986 */ /* 0x0203e8000c10190c */
[----:B------:R1:W-:Y:S04]  /*2a00*/  STG.E desc[UR12][R12.64], R27 ;  /* 0x0000001b0c007986 */ /* 0x0003e8000c10190c */
[----:B------:R1:W-:Y:S04]  /*2a10*/  STG.E desc[UR12][R12.64+0x4], R33 ;  /* 0x000004210c007986 */ /* 0x0003e8000c10190c */
[----:B------:R1:W-:Y:S04]  /*2a20*/  STG.E desc[UR12][R12.64+0x8], R35 ;  /* 0x000008230c007986 */ /* 0x0003e8000c10190c */
[----:B------:R1:W-:Y:S02]  /*2a30*/  STG.E desc[UR12][R12.64+0xc], R41 ;  /* 0x00000c290c007986 */ /* 0x0003e4000c10190c */
.L_x_49:
[----:B------:R-:W-:Y:S05]  /*2a40*/  BSYNC.RECONVERGENT B1 ;  /* 0x0000000000017941 */ /* 0x000fea0003800200 */
.L_x_48:
[----:B------:R-:W-:-:S13]  /*2a50*/  ISETP.LT.OR P0, PT, R10, R3, P0 ;  /* 0x000000030a00720c */ /* 0x000fda0000701670 */
[----:B------:R-:W-:Y:S05]  /*2a60*/  @!P0 BRA `(.L_x_5) ;  /* 0x00000014006c8947 */ /* 0x000fea0003800000 */
[----:B------:R-:W-:-:S05]  /*2a70*/  LEA R11, R11, UR14, 0x2 ;  /* 0x0000000e0b0b7c11 */ /* 0x000fca000f8e10ff */
[----:B01----:R-:W2:Y:S04]  /*2a80*/  LDL R9, [R11] ;  /* 0x000000000b097983 */ /* 0x003ea80000100800 */
[----:B------:R-:W3:Y:S04]  /*2a90*/  LDL R13, [R11+0x4] ;  /* 0x000004000b0d7983 */ /* 0x000ee80000100800 */
[----:B------:R-:W4:Y:S04]  /*2aa0*/  LDL R15, [R11+0x8] ;  /* 0x000008000b0f7983 */ /* 0x000f280000100800 */
[----:B------:R-:W5:Y:S01]  /*2ab0*/  LDL R17, [R11+0xc] ;  /* 0x00000c000b117983 */ /* 0x000f620000100800 */
[----:B------:R-:W-:-:S05]  /*2ac0*/  IMAD.WIDE R38, R10, 0x4, R38 ;  /* 0x000000040a267825 */ /* 0x000fca00078e0226 */
[----:B--2---:R0:W-:Y:S04]  /*2ad0*/  STG.E desc[UR12][R38.64], R9 ;  /* 0x0000000926007986 */ /* 0x0041e8000c10190c */
[----:B---3--:R0:W-:Y:S04]  /*2ae0*/  STG.E desc[UR12][R38.64+0x4], R13 ;  /* 0x0000040d26007986 */ /* 0x0081e8000c10190c */
[----:B----4-:R0:W-:Y:S04]  /*2af0*/  STG.E desc[UR12][R38.64+0x8], R15 ;  /* 0x0000080f26007986 */ /* 0x0101e8000c10190c */
[----:B-----5:R0:W-:Y:S01]  /*2b00*/  STG.E desc[UR12][R38.64+0xc], R17 ;  /* 0x00000c1126007986 */ /* 0x0201e2000c10190c */
[----:B------:R-:W-:Y:S05]  /*2b10*/  BRA `(.L_x_5) ;  /* 0x0000001400407947 */ /* 0x000fea0003800000 */
.L_x_4:
[----:B------:R-:W-:Y:S01]  /*2b20*/  SHF.R.U32.HI R9, RZ, 0x2, R12 ;  /* 0x00000002ff097819 */ /* 0x000fe2000001160c */
[----:B------:R-:W-:Y:S01]  /*2b30*/  VIADD R16, R8, 0xb0f8a ;  /* 0x000b0f8a08107836 */ /* 0x000fe20000000000 */
[----:B------:R1:W-:Y:S01]  /*2b40*/  STG.E.64 desc[UR12][R36.64+0x8], R10 ;  /* 0x0000080a24007986 */ /* 0x0003e2000c101b0c */
[----:B------:R-:W-:Y:S01]  /*2b50*/  IMAD.MOV.U32 R17, RZ, RZ, R13 ;  /* 0x000000ffff117224 */ /* 0x000fe200078e000d */
[----:B------:R-:W-:Y:S01]  /*2b60*/  LOP3.LUT R9, R9, R12, RZ, 0x3c, !PT ;  /* 0x0000000c09097212 */ /* 0x000fe200078e3cff */
[----:B0-----:R-:W-:Y:S01]  /*2b70*/  IMAD.MOV.U32 R18, RZ, RZ, R15 ;  /* 0x000000ffff127224 */ /* 0x001fe200078e000f */
[----:B------:R-:W-:Y:S01]  /*2b80*/  SHF.L.U32 R12, R15, 0x4, RZ ;  /* 0x000000040f0c7819 */ /* 0x000fe200000006ff */
[----:B------:R-:W-:Y:S01]  /*2b90*/  BSSY.RECONVERGENT B1, `(.L_x_50) ;  /* 0x00000bf000017945 */ /* 0x000fe20003800200 */
[----:B------:R1:W-:Y:S01]  /*2ba0*/  STG.E.64 desc[UR12][R36.64], R16 ;  /* 0x0000001024007986 */ /* 0x0003e2000c101b0c */
[----:B------:R-:W-:Y:S02]  /*2bb0*/  IMAD.SHL.U32 R14, R9, 0x2, RZ ;  /* 0x00000002090e7824 */ /* 0x000fe400078e00ff */
[----:B------:R-:W-:-:S03]  /*2bc0*/  IMAD.MOV.U32 R8, RZ, RZ, RZ ;  /* 0x000000ffff087224 */ /* 0x000fc600078e00ff */
[----:B------:R-:W-:Y:S02]  /*2bd0*/  LOP3.LUT R12, R9, R14, R12, 0x96, !PT ;  /* 0x0000000e090c7212 */ /* 0x000fe400078e960c */
[----:B------:R-:W-:Y:S02]  /*2be0*/  IADD3 R9, PT, PT, R0, UR7, RZ ;  /* 0x0000000700097c10 */ /* 0x000fe4000fffe0ff */
[----:B------:R-:W-:Y:S01]  /*2bf0*/  LOP3.LUT R19, R12, R15, RZ, 0x3c, !PT ;  /* 0x0000000f0c137212 */ /* 0x000fe200078e3cff */
[----:B------:R-:W-:Y:S01]  /*2c00*/  IMAD.MOV.U32 R12, RZ, RZ, RZ ;  /* 0x000000ffff0c7224 */ /* 0x000fe200078e00ff */
[----:B------:R-:W-:-:S03]  /*2c10*/  ISETP.GE.AND P0, PT, R0, R9, PT ;  /* 0x000000090000720c */ /* 0x000fc60003f06270 */
[----:B------:R1:W-:Y:S01]  /*2c20*/  STG.E.64 desc[UR12][R36.64+0x10], R18 ;  /* 0x0000101224007986 */ /* 0x0003e2000c101b0c */
[----:B------:R-:W-:-:S09]  /*2c30*/  IMAD.IADD R13, R19, 0x1, R16 ;  /* 0x00000001130d7824 */ /* 0x000fd200078e0210 */
[----:B------:R-:W-:Y:S05]  /*2c40*/  @P0 BRA `(.L_x_51) ;  /* 0x0000000800cc0947 */ /* 0x000fea0003800000 */
[----:B-1----:R-:W0:Y:S01]  /*2c50*/  I2F.U32.RP R10, UR7 ;  /* 0x00000007000a7d06 */ /* 0x002e220008209000 */
[----:B------:R-:W-:Y:S01]  /*2c60*/  IADD3 R15, PT, PT, RZ, -UR7, RZ ;  /* 0x80000007ff0f7c10 */ /* 0x000fe2000fffe0ff */
[----:B------:R-:W-:Y:S01]  /*2c70*/  IMAD.MOV.U32 R8, RZ, RZ, RZ ;  /* 0x000000ffff087224 */ /* 0x000fe200078e00ff */
[----:B------:R-:W1:Y:S01]  /*2c80*/  LDCU UR4, c[0x0][0x390] ;  /* 0x00007200ff0477ac */ /* 0x000e620008000800 */
[----:B------:R-:W-:Y:S01]  /*2c90*/  ISETP.NE.U32.AND P2, PT, RZ, UR7, PT ;  /* 0x00000007ff007c0c */ /* 0x000fe2000bf45070 */
[----:B------:R-:W-:-:S03]  /*2ca0*/  HFMA2 R12, -RZ, RZ, 0, 0 ;  /* 0x00000000ff0c7431 */ /* 0x000fc600000001ff */
[----:B0-----:R-:W0:Y:S01]  /*2cb0*/  MUFU.RCP R10, R10 ;  /* 0x0000000a000a7308 */ /* 0x001e220000001000 */
[----:B-1----:R-:W-:-:S04]  /*2cc0*/  UIADD3 UR4, UPT, UPT, UR4, -0x2, URZ ;  /* 0xfffffffe04047890 */ /* 0x002fc8000fffe0ff */
[----:B------:R-:W-:-:S03]  /*2cd0*/  UISETP.GE.U32.AND UP0, UPT, UR4, 0x7, UPT ;  /* 0x000000070400788c */ /* 0x000fc6000bf06070 */
[----:B------:R-:W-:Y:S01]  /*2ce0*/  UMOV UR4, URZ ;  /* 0x000000ff00047c82 */ /* 0x000fe20008000000 */
[----:B0-----:R-:W-:-:S04]  /*2cf0*/  VIADD R11, R10, 0xffffffe ;  /* 0x0ffffffe0a0b7836 */ /* 0x001fc80000000000 */
[----:B------:R-:W0:Y:S02]  /*2d00*/  F2I.FTZ.U32.TRUNC.NTZ R9, R11 ;  /* 0x0000000b00097305 */ /* 0x000e24000021f000 */
[----:B0-----:R-:W-:-:S04]  /*2d10*/  IMAD R15, R15, R9, RZ ;  /* 0x000000090f0f7224 */ /* 0x001fc800078e02ff */
[----:B------:R-:W-:-:S06]  /*2d20*/  IMAD.HI.U32 R8, R9, R15, R8 ;  /* 0x0000000f09087227 */ /* 0x000fcc00078e0008 */
[----:B------:R-:W-:-:S04]  /*2d30*/  IMAD.HI.U32 R8, R8, R13, RZ ;  /* 0x0000000d08087227 */ /* 0x000fc800078e00ff */
[----:B------:R-:W-:-:S04]  /*2d40*/  IMAD.MOV R8, RZ, RZ, -R8 ;  /* 0x000000ffff087224 */ /* 0x000fc800078e0a08 */
[----:B------:R-:W-:Y:S02]  /*2d50*/  IMAD R9, R8, UR7, R13 ;  /* 0x0000000708097c24 */ /* 0x000fe4000f8e020d */
[----:B------:R-:W-:-:S03]  /*2d60*/  IMAD.MOV.U32 R13, RZ, RZ, R0 ;  /* 0x000000ffff0d7224 */ /* 0x000fc600078e0000 */
[----:B------:R-:W-:-:S13]  /*2d70*/  ISETP.GE.U32.AND P0, PT, R9, UR7, PT ;  /* 0x0000000709007c0c */ /* 0x000fda000bf06070 */
[----:B------:R-:W-:-:S05]  /*2d80*/  @P0 VIADD R9, R9, -UR7 ;  /* 0x8000000709090c36 */ /* 0x000fca0008000000 */
[----:B------:R-:W-:-:S13]  /*2d90*/  ISETP.GE.U32.AND P0, PT, R9, UR7, PT ;  /* 0x0000000709007c0c */ /* 0x000fda000bf06070 */
[----:B------:R-:W-:Y:S01]  /*2da0*/  @P0 VIADD R9, R9, -UR7 ;  /* 0x8000000709090c36 */ /* 0x000fe20008000000 */
[----:B------:R-:W-:-:S05]  /*2db0*/  @!P2 LOP3.LUT R9, RZ, UR7, RZ, 0x33, !PT ;  /* 0x00000007ff09ac12 */ /* 0x000fca000f8e33ff */
[----:B------:R-:W-:Y:S02]  /*2dc0*/  IMAD.IADD R14, R0, 0x1, R9 ;  /* 0x00000001000e7824 */ /* 0x000fe400078e0209 */
[----:B------:R-:W-:Y:S01]  /*2dd0*/  IMAD.WIDE R8, R9, 0x4, R30 ;  /* 0x0000000409087825 */ /* 0x000fe200078e021e */
[----:B------:R-:W-:Y:S06]  /*2de0*/  BRA.U !UP0, `(.L_x_52) ;  /* 0x00000005081c7547 */ /* 0x000fec000b800000 */
[----:B------:R-:W-:Y:S01]  /*2df0*/  IMAD.MOV.U32 R12, RZ, RZ, RZ ;  /* 0x000000ffff0c7224 */ /* 0x000fe200078e00ff */
[----:B------:R-:W-:Y:S01]  /*2e00*/  ULOP3.LUT UR6, UR7, 0xfffffff8, URZ, 0xc0, !UPT ;  /* 0xfffffff807067892 */ /* 0x000fe2000f8ec0ff */
[----:B------:R-:W-:Y:S01]  /*2e10*/  IMAD.MOV.U32 R13, RZ, RZ, R0 ;  /* 0x000000ffff0d7224 */ /* 0x000fe200078e0000 */
[----:B------:R-:W-:-:S10]  /*2e20*/  UMOV UR4, URZ ;  /* 0x000000ff00047c82 */ /* 0x000fd40008000000 */
.L_x_53:
[----:B------:R-:W-:-:S13]  /*2e30*/  ISETP.NE.AND P0, PT, R13, R14, PT ;  /* 0x0000000e0d00720c */ /* 0x000fda0003f05270 */
[----:B0-----:R-:W2:Y:S01]  /*2e40*/  @!P0 LDG.E R15, desc[UR12][R8.64] ;  /* 0x0000000c080f8981 */ /* 0x001ea2000c1e1900 */
[----:B------:R-:W-:Y:S01]  /*2e50*/  IADD3 R11, PT, PT, R13, 0x1, RZ ;  /* 0x000000010d0b7810 */ /* 0x000fe20007ffe0ff */
[----:B------:R-:W-:-:S03]  /*2e60*/  ULEA UR10, UR4, UR14, 0x2 ;  /* 0x0000000e040a7291 */ /* 0x000fc6000f8e10ff */
[----:B------:R-:W-:Y:S01]  /*2e70*/  ISETP.NE.AND P6, PT, R11, R14, PT ;  /* 0x0000000e0b00720c */ /* 0x000fe20003fc5270 */
[----:B------:R-:W-:-:S04]  /*2e80*/  IMAD.U32 R11, RZ, RZ, UR4 ;  /* 0x00000004ff0b7e24 */ /* 0x000fc8000f8e00ff */
[----:B------:R-:W-:-:S04]  /*2e90*/  IMAD.WIDE R10, R11, 0x4, R30 ;  /* 0x000000040b0a7825 */ /* 0x000fc800078e021e */
[C---:B------:R-:W-:Y:S02]  /*2ea0*/  VIADD R17, R13.reuse, 0x2 ;  /* 0x000000020d117836 */ /* 0x040fe40000000000 */
[----:B------:R-:W-:Y:S02]  /*2eb0*/  VIADD R19, R13, 0x3 ;  /* 0x000000030d137836 */ /* 0x000fe40000000000 */
[----:B------:R-:W3:Y:S04]  /*2ec0*/  @P6 LDG.E R16, desc[UR12][R10.64+0x4] ;  /* 0x0000040c0a106981 */ /* 0x000ee8000c1e1900 */
[----:B------:R-:W4:Y:S01]  /*2ed0*/  @!P6 LDG.E R22, desc[UR12][R8.64] ;  /* 0x0000000c0816e981 */ /* 0x000f22000c1e1900 */
[-C--:B------:R-:W-:Y:S02]  /*2ee0*/  ISETP.NE.AND P2, PT, R17, R14.reuse, PT ;  /* 0x0000000e1100720c */ /* 0x080fe40003f45270 */
[----:B------:R-:W-:-:S11]  /*2ef0*/  ISETP.NE.AND P3, PT, R19, R14, PT ;  /* 0x0000000e1300720c */ /* 0x000fd60003f65270 */
[----:B------:R-:W5:Y:S04]  /*2f00*/  @P2 LDG.E R17, desc[UR12][R10.64+0x8] ;  /* 0x0000080c0a112981 */ /* 0x000f68000c1e1900 */
[----:B------:R-:W5:Y:S04]  /*2f10*/  @P3 LDG.E R18, desc[UR12][R10.64+0xc] ;  /* 0x00000c0c0a123981 */ /* 0x000f68000c1e1900 */
[----:B------:R-:W5:Y:S04]  /*2f20*/  @!P2 LDG.E R26, desc[UR12][R8.64] ;  /* 0x0000000c081aa981 */ /* 0x000f68000c1e1900 */
[----:B------:R-:W5:Y:S01]  /*2f30*/  @!P3 LDG.E R27, desc[UR12][R8.64] ;  /* 0x0000000c081bb981 */ /* 0x000f62000c1e1900 */
[----:B--2---:R-:W-:-:S05]  /*2f40*/  @!P0 IADD3 R15, PT, PT, -R15, 0x1, RZ ;  /* 0x000000010f0f8810 */ /* 0x004fca0007ffe1ff */
[----:B------:R0:W-:Y:S04]  /*2f50*/  @!P0 STL [UR10], R15 ;  /* 0x0000000fff008987 */ /* 0x0001e8000810080a */
[----:B------:R-:W2:Y:S01]  /*2f60*/  @P0 LDG.E R15, desc[UR12][R10.64] ;  /* 0x0000000c0a0f0981 */ /* 0x000ea2000c1e1900 */
[C---:B------:R-:W-:Y:S01]  /*2f70*/  VIADD R19, R13.reuse, 0x4 ;  /* 0x000000040d137836 */ /* 0x040fe20000000000 */
[----:B------:R-:W-:Y:S02]  /*2f80*/  IADD3 R25, PT, PT, R13, 0x5, RZ ;  /* 0x000000050d197810 */ /* 0x000fe40007ffe0ff */
[----:B---3--:R0:W-:Y:S02]  /*2f90*/  @P6 STL [UR10+0x4], R16 ;  /* 0x00000410ff006987 */ /* 0x0081e4000810080a */
[-C--:B------:R-:W-:Y:S01]  /*2fa0*/  ISETP.NE.AND P4, PT, R19, R14.reuse, PT ;  /* 0x0000000e1300720c */ /* 0x080fe20003f85270 */
[----:B------:R-:W-:Y:S01]  /*2fb0*/  VIADD R19, R13, 0x6 ;  /* 0x000000060d137836 */ /* 0x000fe20000000000 */
[----:B------:R-:W-:Y:S01]  /*2fc0*/  ISETP.NE.AND P5, PT, R25, R14, PT ;  /* 0x0000000e1900720c */ /* 0x000fe20003fa5270 */
[----:B------:R-:W-:Y:S01]  /*2fd0*/  VIADD R25, R13, 0x7 ;  /* 0x000000070d197836 */ /* 0x000fe20000000000 */
[----:B----4-:R-:W-:-:S05]  /*2fe0*/  @!P6 IADD3 R16, PT, PT, -R22, 0x1, RZ ;  /* 0x000000011610e810 */ /* 0x010fca0007ffe1ff */
[----:B------:R0:W-:Y:S01]  /*2ff0*/  @!P6 STL [UR10+0x4], R16 ;  /* 0x00000410ff00e987 */ /* 0x0001e2000810080a */
[----:B------:R-:W-:-:S03]  /*3000*/  ISETP.NE.AND P6, PT, R19, R14, PT ;  /* 0x0000000e1300720c */ /* 0x000fc60003fc5270 */
[----:B------:R-:W3:Y:S04]  /*3010*/  @P4 LDG.E R19, desc[UR12][R10.64+0x10] ;  /* 0x0000100c0a134981 */ /* 0x000ee8000c1e1900 */
[----:B-----5:R0:W-:Y:S04]  /*3020*/  @P2 STL [UR10+0x8], R17 ;  /* 0x00000811ff002987 */ /* 0x0201e8000810080a */
[----:B------:R0:W-:Y:S04]  /*3030*/  @P3 STL [UR10+0xc], R18 ;  /* 0x00000c12ff003987 */ /* 0x0001e8000810080a */
[----:B------:R-:W4:Y:S01]  /*3040*/  @P5 LDG.E R22, desc[UR12][R10.64+0x14] ;  /* 0x0000140c0a165981 */ /* 0x000f22000c1e1900 */
[----:B------:R-:W-:-:S03]  /*3050*/  @!P2 IADD3 R17, PT, PT, -R26, 0x1, RZ ;  /* 0x000000011a11a810 */ /* 0x000fc60007ffe1ff */
[----:B------:R-:W5:Y:S01]  /*3060*/  @P6 LDG.E R24, desc[UR12][R10.64+0x18] ;  /* 0x0000180c0a186981 */ /* 0x000f62000c1e1900 */
[----:B------:R-:W-:-:S03]  /*3070*/  @!P3 IADD3 R18, PT, PT, -R27, 0x1, RZ ;  /* 0x000000011b12b810 */ /* 0x000fc60007ffe1ff */
[----:B------:R-:W5:Y:S04]  /*3080*/  @!P4 LDG.E R26, desc[UR12][R8.64] ;  /* 0x0000000c081ac981 */ /* 0x000f68000c1e1900 */
[----:B------:R-:W5:Y:S04]  /*3090*/  @!P5 LDG.E R32, desc[UR12][R8.64] ;  /* 0x0000000c0820d981 */ /* 0x000f68000c1e1900 */
[----:B------:R-:W5:Y:S04]  /*30a0*/  @!P6 LDG.E R27, desc[UR12][R8.64] ;  /* 0x0000000c081be981 */ /* 0x000f68000c1e1900 */
[----:B--2---:R0:W-:Y:S01]  /*30b0*/  @P0 STL [UR10], R15 ;  /* 0x0000000fff000987 */ /* 0x0041e2000810080a */
[----:B------:R-:W-:-:S13]  /*30c0*/  ISETP.NE.AND P0, PT, R25, R14, PT ;  /* 0x0000000e1900720c */ /* 0x000fda0003f05270 */
[----:B------:R-:W2:Y:S04]  /*30d0*/  @P0 LDG.E R25, desc[UR12][R10.64+0x1c] ;  /* 0x00001c0c0a190981 */ /* 0x000ea8000c1e1900 */
[----:B------:R-:W2:Y:S04]  /*30e0*/  @!P0 LDG.E R33, desc[UR12][R8.64] ;  /* 0x0000000c08218981 */ /* 0x000ea8000c1e1900 */
[----:B---3--:R0:W-:Y:S04]  /*30f0*/  @P4 STL [UR10+0x10], R19 ;  /* 0x00001013ff004987 */ /* 0x0081e8000810080a */
[----:B------:R0:W-:Y:S04]  /*3100*/  @!P2 STL [UR10+0x8], R17 ;  /* 0x00000811ff00a987 */ /* 0x0001e8000810080a */
[----:B----4-:R0:W-:Y:S04]  /*3110*/  @P5 STL [UR10+0x14], R22 ;  /* 0x00001416ff005987 */ /* 0x0101e8000810080a */
[----:B-----5:R0:W-:Y:S01]  /*3120*/  @P6 STL [UR10+0x18], R24 ;  /* 0x00001818ff006987 */ /* 0x0201e2000810080a */
[----:B------:R-:W-:-:S02]  /*3130*/  @!P4 IADD3 R19, PT, PT, -R26, 0x1, RZ ;  /* 0x000000011a13c810 */ /* 0x000fc40007ffe1ff */
[----:B------:R-:W-:Y:S02]  /*3140*/  @!P5 IADD3 R22, PT, PT, -R32, 0x1, RZ ;  /* 0x000000012016d810 */ /* 0x000fe40007ffe1ff */
[----:B------:R-:W-:Y:S01]  /*3150*/  @!P6 IADD3 R24, PT, PT, -R27, 0x1, RZ ;  /* 0x000000011b18e810 */ /* 0x000fe20007ffe1ff */
[----:B------:R0:W-:Y:S04]  /*3160*/  @!P3 STL [UR10+0xc], R18 ;  /* 0x00000c12ff00b987 */ /* 0x0001e8000810080a */
[----:B------:R0:W-:Y:S04]  /*3170*/  @!P4 STL [UR10+0x10], R19 ;  /* 0x00001013ff00c987 */ /* 0x0001e8000810080a */
[----:B------:R0:W-:Y:S04]  /*3180*/  @!P5 STL [UR10+0x14], R22 ;  /* 0x00001416ff00d987 */ /* 0x0001e8000810080a */
[----:B------:R0:W-:Y:S01]  /*3190*/  @!P6 STL [UR10+0x18], R24 ;  /* 0x00001818ff00e987 */ /* 0x0001e2000810080a */
[----:B------:R-:W-:Y:S01]  /*31a0*/  UIADD3 UR4, UPT, UPT, UR4, 0x8, URZ ;  /* 0x0000000804047890 */ /* 0x000fe2000fffe0ff */
[----:B------:R-:W-:-:S03]  /*31b0*/  IADD3 R12, PT, PT, R16, R15, R12 ;  /* 0x0000000f100c7210 */ /* 0x000fc60007ffe00c */
[----:B------:R-:W-:Y:S01]  /*31c0*/  UISETP.NE.AND UP0, UPT, UR4, UR6, UPT ;  /* 0x000000060400728c */ /* 0x000fe2000bf05270 */
[----:B------:R-:W-:-:S04]  /*31d0*/  IADD3 R12, PT, PT, R18, R17, R12 ;  /* 0x00000011120c7210 */ /* 0x000fc80007ffe00c */
[----:B------:R-:W-:Y:S01]  /*31e0*/  IADD3 R12, PT, PT, R22, R19, R12 ;  /* 0x00000013160c7210 */ /* 0x000fe20007ffe00c */
[----:B------:R-:W-:Y:S01]  /*31f0*/  VIADD R13, R13, 0x8 ;  /* 0x000000080d0d7836 */ /* 0x000fe20000000000 */
[----:B--2---:R0:W-:Y:S01]  /*3200*/  @P0 STL [UR10+0x1c], R25 ;  /* 0x00001c19ff000987 */ /* 0x0041e2000810080a */
[----:B------:R-:W-:-:S05]  /*3210*/  @!P0 IADD3 R25, PT, PT, -R33, 0x1, RZ ;  /* 0x0000000121198810 */ /* 0x000fca0007ffe1ff */
[----:B------:R0:W-:Y:S01]  /*3220*/  @!P0 STL [UR10+0x1c], R25 ;  /* 0x00001c19ff008987 */ /* 0x0001e2000810080a */
[----:B------:R-:W-:Y:S01]  /*3230*/  IADD3 R12, PT, PT, R25, R24, R12 ;  /* 0x00000018190c7210 */ /* 0x000fe20007ffe00c */
[----:B------:R-:W-:Y:S06]  /*3240*/  BRA.U UP0, `(.L_x_53) ;  /* 0xfffffff900f87547 */ /* 0x000fec000b83ffff */
[----:B------:R-:W-:-:S05]  /*3250*/  UMOV UR4, UR6 ;  /* 0x0000000600047c82 */ /* 0x000fca0008000000 */
.L_x_52:
[----:B------:R-:W-:Y:S02]  /*3260*/  ULOP3.LUT UP0, URZ, UR7, 0x7, URZ, 0xc0, !UPT ;  /* 0x0000000707ff7892 */ /* 0x000fe4000f80c0ff */
[----:B------:R-:W-:-:S07]  /*3270*/  ULOP3.LUT UR6, UR7, 0xfffffff8, URZ, 0xc0, !UPT ;  /* 0xfffffff807067892 */ /* 0x000fce000f8ec0ff */
[----:B------:R-:W-:Y:S05]  /*3280*/  BRA.U !UP0, `(.L_x_54) ;  /* 0x0000000508387547 */ /* 0x000fea000b800000 */
[----:B------:R-:W-:Y:S02]  /*3290*/  UISETP.GE.U32.AND UP0, UPT, UR5, 0x3, UPT ;  /* 0x000000030500788c */ /* 0x000fe4000bf06070 */
[----:B------:R-:W-:-:S07]  /*32a0*/  ULOP3.LUT UP1, URZ, UR8, 0x3, URZ, 0xc0, !UPT ;  /* 0x0000000308ff7892 */ /* 0x000fce000f82c0ff */
[----:B------:R-:W-:Y:S05]  /*32b0*/  BRA.U !UP0, `(.L_x_55) ;  /* 0x0000000108907547 */ /* 0x000fea000b800000 */
[----:B------:R-:W1:Y:S01]  /*32c0*/  LDC.64 R10, c[0x0][0x388] ;  /* 0x0000e200ff0a7b82 */ /* 0x000e620000000a00 */
[C---:B0-----:R-:W-:Y:S01]  /*32d0*/  VIADD R15, R13.reuse, 0x1 ;  /* 0x000000010d0f7836 */ /* 0x041fe20000000000 */
[CC--:B------:R-:W-:Y:S02]  /*32e0*/  ISETP.NE.AND P0, PT, R13.reuse, R14.reuse, PT ;  /* 0x0000000e0d00720c */ /* 0x0c0fe40003f05270 */
[----:B------:R-:W-:Y:S02]  /*32f0*/  IADD3 R17, PT, PT, R13, 0x2, RZ ;  /* 0x000000020d117810 */ /* 0x000fe40007ffe0ff */
[-C--:B------:R-:W-:Y:S01]  /*3300*/  ISETP.NE.AND P2, PT, R15, R14.reuse, PT ;  /* 0x0000000e0f00720c */ /* 0x080fe20003f45270 */
[----:B------:R-:W-:Y:S01]  /*3310*/  VIADD R15, R13, 0x3 ;  /* 0x000000030d0f7836 */ /* 0x000fe20000000000 */
[----:B------:R-:W-:-:S04]  /*3320*/  ISETP.NE.AND P3, PT, R17, R14, PT ;  /* 0x0000000e1100720c */ /* 0x000fc80003f65270 */
[----:B------:R-:W-:-:S03]  /*3330*/  ISETP.NE.AND P4, PT, R15, R14, PT ;  /* 0x0000000e0f00720c */ /* 0x000fc60003f85270 */
[----:B------:R-:W2:Y:S04]  /*3340*/  @!P0 LDG.E R19, desc[UR12][R8.64] ;  /* 0x0000000c08138981 */ /* 0x000ea8000c1e1900 */
[----:B------:R-:W3:Y:S04]  /*3350*/  @!P2 LDG.E R22, desc[UR12][R8.64] ;  /* 0x0000000c0816a981 */ /* 0x000ee8000c1e1900 */
[----:B------:R-:W4:Y:S01]  /*3360*/  @!P3 LDG.E R24, desc[UR12][R8.64] ;  /* 0x0000000c0818b981 */ /* 0x000f22000c1e1900 */
[----:B-1----:R-:W-:-:S03]  /*3370*/  IMAD.WIDE R10, R13, 0x4, R10 ;  /* 0x000000040d0a7825 */ /* 0x002fc600078e020a */
[----:B------:R-:W5:Y:S04]  /*3380*/  @!P4 LDG.E R25, desc[UR12][R8.64] ;  /* 0x0000000c0819c981 */ /* 0x000f68000c1e1900 */
[----:B------:R-:W2:Y:S04]  /*3390*/  @P0 LDG.E R15, desc[UR12][R10.64] ;  /* 0x0000000c0a0f0981 */ /* 0x000ea8000c1e1900 */
[----:B------:R-:W3:Y:S04]  /*33a0*/  @P2 LDG.E R16, desc[UR12][R10.64+0x4] ;  /* 0x0000040c0a102981 */ /* 0x000ee8000c1e1900 */
[----:B------:R-:W4:Y:S04]  /*33b0*/  @P3 LDG.E R17, desc[UR12][R10.64+0x8] ;  /* 0x0000080c0a113981 */ /* 0x000f28000c1e1900 */
[----:B------:R-:W5:Y:S01]  /*33c0*/  @P4 LDG.E R18, desc[UR12][R10.64+0xc] ;  /* 0x00000c0c0a124981 */ /* 0x000f62000c1e1900 */
[----:B------:R-:W-:Y:S01]  /*33d0*/  ULEA UR6, UR4, UR14, 0x2 ;  /* 0x0000000e04067291 */ /* 0x000fe2000f8e10ff */
[----:B------:R-:W-:-:S08]  /*33e0*/  VIADD R13, R13, 0x4 ;  /* 0x000000040d0d7836 */ /* 0x000fd00000000000 */
[----:B--2---:R1:W-:Y:S04]  /*33f0*/  @P0 STL [UR6], R15 ;  /* 0x0000000fff000987 */ /* 0x0043e80008100806 */
[----:B---3--:R1:W-:Y:S01]  /*3400*/  @P2 STL [UR6+0x4], R16 ;  /* 0x00000410ff002987 */ /* 0x0083e20008100806 */
[----:B------:R-:W-:-:S03]  /*3410*/  @!P0 IADD3 R15, PT, PT, -R19, 0x1, RZ ;  /* 0x00000001130f8810 */ /* 0x000fc60007ffe1ff */
[----:B----4-:R1:W-:Y:S01]  /*3420*/  @P3 STL [UR6+0x8], R17 ;  /* 0x00000811ff003987 */ /* 0x0103e20008100806 */
[----:B------:R-:W-:-:S03]  /*3430*/  @!P2 IADD3 R16, PT, PT, -R22, 0x1, RZ ;  /* 0x000000011610a810 */ /* 0x000fc60007ffe1ff */
[----:B-----5:R1:W-:Y:S01]  /*3440*/  @P4 STL [UR6+0xc], R18 ;  /* 0x00000c12ff004987 */ /* 0x0203e20008100806 */
[----:B------:R-:W-:Y:S01]  /*3450*/  IMAD.IADD R12, R12, 0x1, R15 ;  /* 0x000000010c0c7824 */ /* 0x000fe200078e020f */
[----:B------:R-:W-:Y:S02]  /*3460*/  @!P3 IADD3 R17, PT, PT, -R24, 0x1, RZ ;  /* 0x000000011811b810 */ /* 0x000fe40007ffe1ff */
[----:B------:R-:W-:Y:S01]  /*3470*/  @!P4 IADD3 R18, PT, PT, -R25, 0x1, RZ ;  /* 0x000000011912c810 */ /* 0x000fe20007ffe1ff */
[----:B------:R1:W-:Y:S01]  /*3480*/  @!P0 STL [UR6], R15 ;  /* 0x0000000fff008987 */ /* 0x0003e20008100806 */
[----:B------:R-:W-:-:S03]  /*3490*/  IADD3 R11, PT, PT, R17, R16, R12 ;  /* 0x00000010110b7210 */ /* 0x000fc60007ffe00c */
[----:B------:R1:W-:Y:S04]  /*34a0*/  @!P2 STL [UR6+0x4], R16 ;  /* 0x00000410ff00a987 */ /* 0x0003e80008100806 */
[----:B------:R1:W-:Y:S04]  /*34b0*/  @!P3 STL [UR6+0x8], R17 ;  /* 0x00000811ff00b987 */ /* 0x0003e80008100806 */
[----:B------:R1:W-:Y:S01]  /*34c0*/  @!P4 STL [UR6+0xc], R18 ;  /* 0x00000c12ff00c987 */ /* 0x0003e20008100806 */
[----:B------:R-:W-:Y:S01]  /*34d0*/  UIADD3 UR6, UPT, UPT, UR4, 0x4, URZ ;  /* 0x0000000404067890 */ /* 0x000fe2000fffe0ff */
[----:B------:R-:W-:-:S06]  /*34e0*/  IMAD.IADD R12, R11, 0x1, R18 ;  /* 0x000000010b0c7824 */ /* 0x000fcc00078e0212 */
[----:B-1----:R-:W-:-:S05]  /*34f0*/  UMOV UR4, UR6 ;  /* 0x0000000600047c82 */ /* 0x002fca0008000000 */
.L_x_55:
[----:B------:R-:W-:Y:S05]  /*3500*/  BRA.U !UP1, `(.L_x_54) ;  /* 0x0000000109987547 */ /* 0x000fea000b800000 */
[----:B------:R-:W-:Y:S02]  /*3510*/  ULOP3.LUT UR10, UR9, 0x3, URZ, 0xc0, !UPT ;  /* 0x00000003090a7892 */ /* 0x000fe4000f8ec0ff */
[----:B------:R-:W-:Y:S02]  /*3520*/  ULOP3.LUT UR11, UR9, 0x1, URZ, 0xc0, !UPT ;  /* 0x00000001090b7892 */ /* 0x000fe4000f8ec0ff */
[----:B------:R-:W-:Y:S02]  /*3530*/  UISETP.NE.AND UP0, UPT, UR10, 0x1, UPT ;  /* 0x000000010a00788c */ /* 0x000fe4000bf05270 */
[----:B------:R-:W-:-:S07]  /*3540*/  UISETP.NE.U32.AND UP1, UPT, UR11, 0x1, UPT ;  /* 0x000000010b00788c */ /* 0x000fce000bf25070 */
[----:B------:R-:W-:Y:S05]  /*3550*/  BRA.U !UP0, `(.L_x_56) ;  /* 0x0000000108547547 */ /* 0x000fea000b800000 */
[----:B------:R-:W1:Y:S01]  /*3560*/  LDC.64 R10, c[0x0][0x388] ;  /* 0x0000e200ff0a7b82 */ /* 0x000e620000000a00 */
[C---:B0-----:R-:W-:Y:S02]  /*3570*/  IADD3 R15, PT, PT, R13.reuse, 0x1, RZ ;  /* 0x000000010d0f7810 */ /* 0x041fe40007ffe0ff */
[-C--:B------:R-:W-:Y:S02]  /*3580*/  ISETP.NE.AND P0, PT, R13, R14.reuse, PT ;  /* 0x0000000e0d00720c */ /* 0x080fe40003f05270 */
[----:B------:R-:W-:-:S11]  /*3590*/  ISETP.NE.AND P2, PT, R15, R14, PT ;  /* 0x0000000e0f00720c */ /* 0x000fd60003f45270 */
[----:B------:R-:W2:Y:S04]  /*35a0*/  @!P0 LDG.E R17, desc[UR12][R8.64] ;  /* 0x0000000c08118981 */ /* 0x000ea8000c1e1900 */
[----:B------:R-:W3:Y:S01]  /*35b0*/  @!P2 LDG.E R18, desc[UR12][R8.64] ;  /* 0x0000000c0812a981 */ /* 0x000ee2000c1e1900 */
[----:B-1----:R-:W-:-:S05]  /*35c0*/  IMAD.WIDE R10, R13, 0x4, R10 ;  /* 0x000000040d0a7825 */ /* 0x002fca00078e020a */
[----:B------:R-:W4:Y:S04]  /*35d0*/  @P0 LDG.E R15, desc[UR12][R10.64] ;  /* 0x0000000c0a0f0981 */ /* 0x000f28000c1e1900 */
[----:B------:R-:W5:Y:S01]  /*35e0*/  @P2 LDG.E R16, desc[UR12][R10.64+0x4] ;  /* 0x0000040c0a102981 */ /* 0x000f62000c1e1900 */
[----:B------:R-:W-:Y:S01]  /*35f0*/  ULEA UR6, UR4, UR14, 0x2 ;  /* 0x0000000e04067291 */ /* 0x000fe2000f8e10ff */
[----:B------:R-:W-:-:S08]  /*3600*/  VIADD R13, R13, 0x2 ;  /* 0x000000020d0d7836 */ /* 0x000fd00000000000 */
[----:B----4-:R1:W-:Y:S04]  /*3610*/  @P0 STL [UR6], R15 ;  /* 0x0000000fff000987 */ /* 0x0103e80008100806 */
[----:B-----5:R1:W-:Y:S01]  /*3620*/  @P2 STL [UR6+0x4], R16 ;  /* 0x00000410ff002987 */ /* 0x0203e20008100806 */
[----:B--2---:R-:W-:Y:S02]  /*3630*/  @!P0 IADD3 R15, PT, PT, -R17, 0x1, RZ ;  /* 0x00000001110f8810 */ /* 0x004fe40007ffe1ff */
[----:B---3--:R-:W-:-:S03]  /*3640*/  @!P2 IADD3 R16, PT, PT, -R18, 0x1, RZ ;  /* 0x000000011210a810 */ /* 0x008fc60007ffe1ff */
[----:B------:R1:W-:Y:S01]  /*3650*/  @!P0 STL [UR6], R15 ;  /* 0x0000000fff008987 */ /* 0x0003e20008100806 */
[----:B------:R-:W-:-:S03]  /*3660*/  IMAD.IADD R17, R12, 0x1, R15 ;  /* 0x000000010c117824 */ /* 0x000fc600078e020f */
[----:B------:R1:W-:Y:S01]  /*3670*/  @!P2 STL [UR6+0x4], R16 ;  /* 0x00000410ff00a987 */ /* 0x0003e20008100806 */
[----:B------:R-:W-:Y:S01]  /*3680*/  UIADD3 UR6, UPT, UPT, UR4, 0x2, URZ ;  /* 0x0000000204067890 */ /* 0x000fe2000fffe0ff */
[----:B------:R-:W-:-:S06]  /*3690*/  IMAD.IADD R12, R17, 0x1, R16 ;  /* 0x00000001110c7824 */ /* 0x000fcc00078e0210 */
[----:B-1----:R-:W-:-:S05]  /*36a0*/  UMOV UR4, UR6 ;  /* 0x0000000600047c82 */ /* 0x002fca0008000000 */
.L_x_56:
[----:B------:R-:W-:Y:S05]  /*36b0*/  BRA.U UP1, `(.L_x_54) ;  /* 0x00000001012c7547 */ /* 0x000fea000b800000 */
[----:B------:R-:W-:-:S13]  /*36c0*/  ISETP.NE.AND P0, PT, R13, R14, PT ;  /* 0x0000000e0d00720c */ /* 0x000fda0003f05270 */
[----:B------:R-:W1:Y:S01]  /*36d0*/  @P0 LDC.64 R10, c[0x0][0x388] ;  /* 0x0000e200ff0a0b82 */ /* 0x000e620000000a00 */
[----:B------:R-:W2:Y:S01]  /*36e0*/  @!P0 LDG.E R8, desc[UR12][R8.64] ;  /* 0x0000000c08088981 */ /* 0x000ea2000c1e1900 */
[----:B-1----:R-:W-:-:S05]  /*36f0*/  @P0 IMAD.WIDE R10, R13, 0x4, R10 ;  /* 0x000000040d0a0825 */ /* 0x002fca00078e020a */
[----:B------:R-:W3:Y:S01]  /*3700*/  @P0 LDG.E R13, desc[UR12][R10.64] ;  /* 0x0000000c0a0d0981 */ /* 0x000ee2000c1e1900 */
[----:B------:R-:W-:-:S09]  /*3710*/  ULEA UR6, UR4, UR14, 0x2 ;  /* 0x0000000e04067291 */ /* 0x000fd2000f8e10ff */
[----:B---3--:R1:W-:Y:S01]  /*3720*/  @P0 STL [UR6], R13 ;  /* 0x0000000dff000987 */ /* 0x0083e20008100806 */
[----:B--2---:R-:W-:-:S05]  /*3730*/  @!P0 IADD3 R13, PT, PT, -R8, 0x1, RZ ;  /* 0x00000001080d8810 */ /* 0x004fca0007ffe1ff */
[----:B------:R-:W-:Y:S01]  /*3740*/  IMAD.IADD R12, R12, 0x1, R13 ;  /* 0x000000010c0c7824 */ /* 0x000fe200078e020d */
[----:B------:R1:W-:Y:S01]  /*3750*/  @!P0 STL [UR6], R13 ;  /* 0x0000000dff008987 */ /* 0x0003e20008100806 */
[----:B------:R-:W-:-:S12]  /*3760*/  UIADD3 UR6, UPT, UPT, UR4, 0x1, URZ ;  /* 0x0000000104067890 */ /* 0x000fd8000fffe0ff */
.L_x_54:
[----:B------:R-:W-:-:S07]  /*3770*/  MOV R8, UR6 ;  /* 0x0000000600087c02 */ /* 0x000fce0008000f00 */
.L_x_51:
[----:B------:R-:W-:Y:S05]  /*3780*/  BSYNC.RECONVERGENT B1 ;  /* 0x0000000000017941 */ /* 0x000fea0003800200 */
.L_x_50:
[----:B------:R-:W2:Y:S01]  /*3790*/  LDC.64 R38, c[0x0][0x388] ;  /* 0x0000e200ff267b82 */ /* 0x000ea20000000a00 */
[----:B------:R-:W-:Y:S01]  /*37a0*/  ULEA UR4, UR7, UR14, 0x2 ;  /* 0x0000000e07047291 */ /* 0x000fe2000f8e10ff */
[----:B-1----:R-:W-:-:S05]  /*37b0*/  IMAD.U32 R11, R8, 0x4, R1 ;  /* 0x00000004080b7824 */ /* 0x002fca00078e0001 */
[----:B------:R4:W-:Y:S01]  /*37c0*/  STL [R11], R12 ;  /* 0x0000000c0b007387 */ /* 0x0009e20000100800 */
[----:B------:R-:W1:Y:S03]  /*37d0*/  LDC R13, c[0x0][0x390] ;  /* 0x0000e400ff0d7b82 */ /* 0x000e660000000800 */
[----:B------:R-:W3:Y:S01]  /*37e0*/  LDL R10, [UR4] ;  /* 0x00000004ff0a7983 */ /* 0x000ee20008100800 */
[----:B--2---:R-:W-:-:S06]  /*37f0*/  IMAD.WIDE R8, R3, 0x4, R38 ;  /* 0x0000000403087825 */ /* 0x004fcc00078e0226 */
[----:B------:R-:W3:Y:S01]  /*3800*/  LDG.E R9, desc[UR12][R8.64+-0x4] ;  /* 0xfffffc0c08097981 */ /* 0x000ee2000c1e1900 */
[----:B0-----:R-:W-:Y:S01]  /*3810*/  IMAD.MOV.U32 R22, RZ, RZ, 0x3f800000 ;  /* 0x3f800000ff167424 */ /* 0x001fe200078e00ff */
[----:B---3--:R-:W-:-:S04]  /*3820*/  ISETP.GT.AND P2, PT, R10, R9, PT ;  /* 0x000000090a00720c */ /* 0x008fc80003f44270 */
[----:B-1----:R-:W-:Y:S02]  /*3830*/  ISETP.LT.OR P0, PT, R13, 0x1, !P2 ;  /* 0x000000010d00780c */ /* 0x002fe40005701670 */
[----:B------:R-:W-:-:S11]  /*3840*/  FSEL R22, -R22, 1, !P2 ;  /* 0x3f80000016167808 */ /* 0x000fd60005000100 */
[----:B----4-:R-:W-:Y:S05]  /*3850*/  @P0 BRA `(.L_x_5) ;  /* 0x0000000400f00947 */ /* 0x010fea0003800000 */
[----:B------:R-:W-:Y:S01]  /*3860*/  VIADD R8, R0, 0x1 ;  /* 0x0000000100087836 */ /* 0x000fe20000000000 */
[----:B------:R-:W-:Y:S01]  /*3870*/  LOP3.LUT R10, RZ, R0, RZ, 0x33, !PT ;  /* 0x00000000ff0a7212 */ /* 0x000fe200078e33ff */
[----:B------:R-:W-:Y:S01]  /*3880*/  BSSY.RECONVERGENT B1, `(.L_x_57) ;  /* 0x000006a000017945 */ /* 0x000fe20003800200 */
[----:B------:R-:W-:Y:S02]  /*3890*/  HFMA2 R24, -RZ, RZ, 0, 0 ;  /* 0x00000000ff187431 */ /* 0x000fe400000001ff */
[----:B------:R-:W-:Y:S01]  /*38a0*/  IMAD.MOV.U32 R25, RZ, RZ, R0 ;  /* 0x000000ffff197224 */ /* 0x000fe200078e0000 */
[----:B------:R-:W-:-:S05]  /*38b0*/  VIMNMX R33, PT, PT, R3, R8, !PT ;  /* 0x0000000803217248 */ /* 0x000fca0007fe0100 */
[----:B------:R-:W-:-:S05]  /*38c0*/  IMAD.IADD R10, R33, 0x1, R10 ;  /* 0x00000001210a7824 */ /* 0x000fca00078e020a */
[----:B------:R-:W-:-:S13]  /*38d0*/  ISETP.GE.U32.AND P0, PT, R10, 0x3, PT ;  /* 0x000000030a00780c */ /* 0x000fda0003f06070 */
        /* <DEDUP_REMOVED lines=13> */
.L_x_64:
[C---:B-1----:R-:W-:Y:S01]  /*39b0*/  LEA R24, R35.reuse, UR14, 0x2 ;  /* 0x0000000e23187c11 */ /* 0x042fe2000f8e10ff */
[C---:B------:R-:W-:Y:S01]  /*39c0*/  VIADD R32, R35.reuse, 0x8 ;  /* 0x0000000823207836 */ /* 0x040fe20000000000 */
[C---:B------:R-:W-:Y:S01]  /*39d0*/  IADD3 R41, PT, PT, R35.reuse, 0x4, RZ ;  /* 0x0000000423297810 */ /* 0x040fe20007ffe0ff */
[----:B------:R-:W-:-:S03]  /*39e0*/  VIADD R45, R35, 0xc ;  /* 0x0000000c232d7836 */ /* 0x000fc60000000000 */
[----:B------:R-:W2:Y:S01]  /*39f0*/  LDL.128 R24, [R24] ;  /* 0x0000000018187983 */ /* 0x000ea20000100c00 */
[----:B------:R-:W-:Y:S01]  /*3a00*/  LEA R8, R41, UR14, 0x2 ;  /* 0x0000000e29087c11 */ /* 0x000fe2000f8e10ff */
[----:B------:R-:W-:Y:S01]  /*3a10*/  IMAD.IADD R43, R0, 0x1, R35 ;  /* 0x00000001002b7824 */ /* 0x000fe200078e0223 */
[----:B------:R-:W-:Y:S02]  /*3a20*/  LEA R12, R32, UR14, 0x2 ;  /* 0x0000000e200c7c11 */ /* 0x000fe4000f8e10ff */
[----:B------:R-:W-:Y:S01]  /*3a30*/  LEA R16, R45, UR14, 0x2 ;  /* 0x0000000e2d107c11 */ /* 0x000fe2000f8e10ff */
[----:B------:R-:W-:Y:S01]  /*3a40*/  IMAD.WIDE R42, R43, 0x4, R38 ;  /* 0x000000042b2a7825 */ /* 0x000fe200078e0226 */
[----:B------:R-:W3:Y:S04]  /*3a50*/  LDL.128 R8, [R8] ;  /* 0x0000000008087983 */ /* 0x000ee80000100c00 */
[----:B------:R-:W4:Y:S04]  /*3a60*/  LDL.128 R12, [R12] ;  /* 0x000000000c0c7983 */ /* 0x000f280000100c00 */
[----:B------:R-:W5:Y:S01]  /*3a70*/  LDL.128 R16, [R16] ;  /* 0x0000000010107983 */ /* 0x000f620000100c00 */
[----:B------:R-:W-:-:S04]  /*3a80*/  IMAD.IADD R41, R0, 0x1, R41 ;  /* 0x0000000100297824 */ /* 0x000fc800078e0229 */
[----:B------:R-:W-:-:S04]  /*3a90*/  IMAD.WIDE R40, R41, 0x4, R38 ;  /* 0x0000000429287825 */ /* 0x000fc800078e0226 */
[----:B------:R-:W-:-:S05]  /*3aa0*/  VIADD R35, R35, 0x10 ;  /* 0x0000001023237836 */ /* 0x000fca0000000000 */
[----:B------:R-:W-:Y:S01]  /*3ab0*/  ISETP.GE.AND P2, PT, R35, R22, PT ;  /* 0x000000162300720c */ /* 0x000fe20003f46270 */
[----:B--2---:R0:W-:Y:S04]  /*3ac0*/  STG.E desc[UR12][R42.64+0x4], R25 ;  /* 0x000004192a007986 */ /* 0x0041e8000c10190c */
[----:B------:R1:W-:Y:S04]  /*3ad0*/  STG.E desc[UR12][R42.64+0xc], R27 ;  /* 0x00000c1b2a007986 */ /* 0x0003e8000c10190c */
[----:B------:R2:W-:Y:S01]  /*3ae0*/  STG.E desc[UR12][R42.64], R24 ;  /* 0x000000182a007986 */ /* 0x0005e2000c10190c */
[----:B0-----:R-:W-:-:S03]  /*3af0*/  IADD3 R25, PT, PT, R0, R32, RZ ;  /* 0x0000002000197210 */ /* 0x001fc60007ffe0ff */
[----:B------:R0:W-:Y:S01]  /*3b00*/  STG.E desc[UR12][R42.64+0x8], R26 ;  /* 0x0000081a2a007986 */ /* 0x0001e2000c10190c */
[----:B-1----:R-:W-:Y:S02]  /*3b10*/  IMAD.IADD R27, R0, 0x1, R45 ;  /* 0x00000001001b7824 */ /* 0x002fe400078e022d */
[--C-:B--2---:R-:W-:Y:S01]  /*3b20*/  IMAD.WIDE R24, R25, 0x4, R38.reuse ;  /* 0x0000000419187825 */ /* 0x104fe200078e0226 */
[----:B---3--:R1:W-:Y:S03]  /*3b30*/  STG.E desc[UR12][R40.64], R8 ;  /* 0x0000000828007986 */ /* 0x0083e6000c10190c */
[----:B0-----:R-:W-:Y:S01]  /*3b40*/  IMAD.WIDE R26, R27, 0x4, R38 ;  /* 0x000000041b1a7825 */ /* 0x001fe200078e0226 */
[----:B------:R1:W-:Y:S04]  /*3b50*/  STG.E desc[UR12][R40.64+0x4], R9 ;  /* 0x0000040928007986 */ /* 0x0003e8000c10190c */
        /* <DEDUP_REMOVED lines=12> */
.L_x_63:
[----:B-1----:R-:W-:Y:S02]  /*3c20*/  IMAD.IADD R25, R0, 0x1, R35 ;  /* 0x0000000100197824 */ /* 0x002fe400078e0223 */
[----:B------:R-:W-:-:S07]  /*3c30*/  IMAD.MOV.U32 R24, RZ, RZ, R7 ;  /* 0x000000ffff187224 */ /* 0x000fce00078e0007 */
.L_x_62:
[----:B------:R-:W-:Y:S05]  /*3c40*/  BSYNC.RECONVERGENT B3 ;  /* 0x0000000000037941 */ /* 0x000fea0003800200 */
.L_x_61:
[----:B------:R-:W-:Y:S01]  /*3c50*/  IADD3 R8, PT, PT, R7, -R35, RZ ;  /* 0x8000002307087210 */ /* 0x000fe20007ffe0ff */
[----:B------:R-:W-:Y:S03]  /*3c60*/  BSSY.RECONVERGENT B3, `(.L_x_65) ;  /* 0x0000018000037945 */ /* 0x000fe60003800200 */
        /* <DEDUP_REMOVED lines=8> */
[----:B------:R-:W-:Y:S01]  /*3cf0*/  PLOP3.LUT P0, PT, PT, PT, PT, 0x8, 0x80 ;  /* 0x000000000080781c */ /* 0x000fe20003f0e170 */
[----:B------:R-:W-:Y:S01]  /*3d00*/  IMAD.IADD R19, R0, 0x1, R19 ;  /* 0x0000000100137824 */ /* 0x000fe200078e0213 */
[----:B------:R-:W-:Y:S01]  /*3d10*/  MOV R24, R7 ;  /* 0x0000000700187202 */ /* 0x000fe20000000f00 */
[----:B------:R-:W-:-:S04]  /*3d20*/  IMAD.WIDE R16, R17, 0x4, R38 ;  /* 0x0000000411107825 */ /* 0x000fc800078e0226 */
[----:B------:R-:W-:-:S04]  /*3d30*/  IMAD.WIDE R18, R19, 0x4, R38 ;  /* 0x0000000413127825 */ /* 0x000fc800078e0226 */
[----:B------:R-:W-:-:S04]  /*3d40*/  VIADD R35, R35, 0x8 ;  /* 0x0000000823237836 */ /* 0x000fc80000000000 */
[----:B------:R-:W-:Y:S01]  /*3d50*/  IMAD.IADD R25, R0, 0x1, R35 ;  /* 0x0000000100197824 */ /* 0x000fe200078e0223 */
[----:B--2---:R0:W-:Y:S04]  /*3d60*/  STG.E desc[UR12][R16.64], R8 ;  /* 0x0000000810007986 */ /* 0x0041e8000c10190c */
[----:B------:R0:W-:Y:S04]  /*3d70*/  STG.E desc[UR12][R16.64+0x4], R9 ;  /* 0x0000040910007986 */ /* 0x0001e8000c10190c */
[----:B------:R0:W-:Y:S04]  /*3d80*/  STG.E desc[UR12][R16.64+0x8], R10 ;  /* 0x0000080a10007986 */ /* 0x0001e8000c10190c */
[----:B------:R0:W-:Y:S04]  /*3d90*/  STG.E desc[UR12][R16.64+0xc], R11 ;  /* 0x00000c0b10007986 */ /* 0x0001e8000c10190c */
[----:B---3--:R0:W-:Y:S04]  /*3da0*/  STG.E desc[UR12][R18.64], R12 ;  /* 0x0000000c12007986 */ /* 0x0081e8000c10190c */
[----:B------:R0:W-:Y:S04]  /*3db0*/  STG.E desc[UR12][R18.64+0x4], R13 ;  /* 0x0000040d12007986 */ /* 0x0001e8000c10190c */
[----:B------:R0:W-:Y:S04]  /*3dc0*/  STG.E desc[UR12][R18.64+0x8], R14 ;  /* 0x0000080e12007986 */ /* 0x0001e8000c10190c */
[----:B------:R0:W-:Y:S02]  /*3dd0*/  STG.E desc[UR12][R18.64+0xc], R15 ;  /* 0x00000c0f12007986 */ /* 0x0001e4000c10190c */
.L_x_66:
[----:B------:R-:W-:Y:S05]  /*3de0*/  BSYNC.RECONVERGENT B3 ;  /* 0x0000000000037941 */ /* 0x000fea0003800200 */
.L_x_65:
[----:B------:R-:W-:-:S13]  /*3df0*/  ISETP.EQ.AND P2, PT, R35, R7, PT ;  /* 0x000000072300720c */ /* 0x000fda0003f42270 */
[----:B------:R-:W-:Y:S05]  /*3e00*/  @!P0 BREAK.RELIABLE P2, B2 ;  /* 0x0000000000028942 */ /* 0x000fea0001000100 */
[----:B------:R-:W-:Y:S05]  /*3e10*/  @!P0 BRA P2, `(.L_x_58) ;  /* 0x0000000000408947 */ /* 0x000fea0001000000 */
.L_x_60:
[----:B------:R-:W-:Y:S05]  /*3e20*/  BSYNC.RELIABLE B2 ;  /* 0x0000000000027941 */ /* 0x000fea0003800100 */
.L_x_59:
[----:B------:R-:W-:Y:S01]  /*3e30*/  BSSY.RECONVERGENT B2, `(.L_x_67) ;  /* 0x000000c000027945 */ /* 0x000fe20003800200 */
.L_x_68:
[----:B01----:R-:W-:-:S06]  /*3e40*/  LEA R8, R35, UR14, 0x2 ;  /* 0x0000000e23087c11 */ /* 0x003fcc000f8e10ff */
[----:B------:R-:W2:Y:S01]  /*3e50*/  LDL.128 R8, [R8] ;  /* 0x0000000008087983 */ /* 0x000ea20000100c00 */
        /* <DEDUP_REMOVED lines=10> */
.L_x_67:
[----:B------:R-:W-:Y:S01]  /*3f00*/  IMAD.IADD R25, R0, 0x1, R35 ;  /* 0x0000000100197824 */ /* 0x000fe200078e0223 */
[----:B------:R-:W-:-:S07]  /*3f10*/  MOV R24, R7 ;  /* 0x0000000700187202 */ /* 0x000fce0000000f00 */
.L_x_58:
[----:B------:R-:W-:Y:S05]  /*3f20*/  BSYNC.RECONVERGENT B1 ;  /* 0x0000000000017941 */ /* 0x000fea0003800200 */
.L_x_57:
[----:B------:R-:W-:Y:S02]  /*3f30*/  IMAD.IADD R33, R33, 0x1, -R0 ;  /* 0x0000000121217824 */ /* 0x000fe400078e0a00 */
[----:B------:R-:W-:-:S03]  /*3f40*/  IMAD.MOV.U32 R22, RZ, RZ, 0x3f800000 ;  /* 0x3f800000ff167424 */ /* 0x000fc600078e00ff */
[----:B------:R-:W-:-:S04]  /*3f50*/  LOP3.LUT R33, R33, 0x3, RZ, 0xc0, !PT ;  /* 0x0000000321217812 */ /* 0x000fc800078ec0ff */
[----:B------:R-:W-:-:S13]  /*3f60*/  ISETP.NE.AND P0, PT, R33, RZ, PT ;  /* 0x000000ff2100720c */ /* 0x000fda0003f05270 */
[----:B------:R-:W-:Y:S05]  /*3f70*/  @!P0 BRA `(.L_x_5) ;  /* 0x0000000000288947 */ /* 0x000fea0003800000 */
[----:B01----:R-:W-:-:S05]  /*3f80*/  LEA R8, R24, UR14, 0x2 ;  /* 0x0000000e18087c11 */ /* 0x003fca000f8e10ff */
[----:B------:R-:W2:Y:S01]  /*3f90*/  LDL.64 R10, [R8] ;  /* 0x00000000080a7983 */ /* 0x000ea20000100a00 */
[----:B------:R-:W-:Y:S01]  /*3fa0*/  IMAD.WIDE R38, R25, 0x4, R38 ;  /* 0x0000000419267825 */ /* 0x000fe200078e0226 */
[----:B------:R-:W-:-:S04]  /*3fb0*/  ISETP.NE.AND P0, PT, R33, 0x1, PT ;  /* 0x000000012100780c */ /* 0x000fc80003f05270 */
[----:B--2---:R4:W-:Y:S09]  /*3fc0*/  STG.E desc[UR12][R38.64], R10 ;  /* 0x0000000a26007986 */ /* 0x0049f2000c10190c */
[----:B------:R-:W-:Y:S05]  /*3fd0*/  @!P0 BRA `(.L_x_5) ;  /* 0x0000000000108947 */ /* 0x000fea0003800000 */
[----:B------:R-:W2:Y:S01]  /*3fe0*/  LDL R9, [R8+0x8] ;  /* 0x0000080008097983 */ /* 0x000ea20000100800 */
[----:B------:R-:W-:-:S03]  /*3ff0*/  ISETP.NE.AND P0, PT, R33, 0x2, PT ;  /* 0x000000022100780c */ /* 0x000fc60003f05270 */
[----:B------:R0:W-:Y:S10]  /*4000*/  STG.E desc[UR12][R38.64+0x4], R11 ;  /* 0x0000040b26007986 */ /* 0x0001f4000c10190c */
[----:B--2---:R0:W-:Y:S02]  /*4010*/  @P0 STG.E desc[UR12][R38.64+0x8], R9 ;  /* 0x0000080926000986 */ /* 0x0041e4000c10190c */
.L_x_5:
[----:B------:R-:W-:Y:S05]  /*4020*/  BSYNC.RECONVERGENT B0 ;  /* 0x0000000000007941 */ /* 0x000fea0003800200 */
.L_x_3:
[----:B01----:R-:W5:Y:S04]  /*4030*/  LDG.E.64 R12, desc[UR12][R36.64] ;  /* 0x0000000c240c7981 */ /* 0x003f68000c1e1b00 */
[----:B--2-4-:R-:W2:Y:S04]  /*4040*/  LDG.E.64 R10, desc[UR12][R36.64+0x10] ;  /* 0x0000100c240a7981 */ /* 0x014ea8000c1e1b00 */
[----:B---3--:R-:W3:Y:S01]  /*4050*/  LDG.E.64 R8, desc[UR12][R36.64+0x8] ;  /* 0x0000080c24087981 */ /* 0x008ee2000c1e1b00 */
[----:B-----5:R-:W-:Y:S02]  /*4060*/  SHF.R.U32.HI R14, RZ, 0x2, R13 ;  /* 0x00000002ff0e7819 */ /* 0x020fe4000001160d */
[----:B------:R-:W-:-:S02]  /*4070*/  IADD3 R16, PT, PT, R12, 0x587c5, RZ ;  /* 0x000587c50c107810 */ /* 0x000fc40007ffe0ff */
[----:B------:R-:W-:Y:S01]  /*4080*/  LOP3.LUT R14, R14, R13, RZ, 0x3c, !PT ;  /* 0x0000000d0e0e7212 */ /* 0x000fe200078e3cff */
[----:B--2---:R-:W-:Y:S02]  /*4090*/  IMAD.SHL.U32 R13, R11, 0x10, RZ ;  /* 0x000000100b0d7824 */ /* 0x004fe400078e00ff */
[----:B------:R-:W-:Y:S02]  /*40a0*/  IMAD.MOV.U32 R18, RZ, RZ, R11 ;  /* 0x000000ffff127224 */ /* 0x000fe400078e000b */
[----:B------:R-:W-:Y:S02]  /*40b0*/  IMAD.SHL.U32 R15, R14, 0x2, RZ ;  /* 0x000000020e0f7824 */ /* 0x000fe400078e00ff */
[----:B---3--:R-:W-:-:S03]  /*40c0*/  IMAD.MOV.U32 R17, RZ, RZ, R8 ;  /* 0x000000ffff117224 */ /* 0x008fc600078e0008 */
[----:B------:R-:W-:Y:S01]  /*40d0*/  LOP3.LUT R14, R14, R15, R13, 0x96, !PT ;  /* 0x0000000f0e0e7212 */ /* 0x000fe200078e960d */
[----:B------:R-:W-:Y:S01]  /*40e0*/  IMAD.MOV.U32 R15, RZ, RZ, R10 ;  /* 0x000000ffff0f7224 */ /* 0x000fe200078e000a */
[----:B------:R0:W-:Y:S02]  /*40f0*/  STG.E.64 desc[UR12][R36.64], R16 ;  /* 0x0000001024007986 */ /* 0x0001e4000c101b0c */
[----:B------:R-:W-:Y:S01]  /*4100*/  LOP3.LUT R19, R14, R11, RZ, 0x3c, !PT ;  /* 0x0000000b0e137212 */ /* 0x000fe200078e3cff */
[----:B------:R-:W-:Y:S02]  /*4110*/  IMAD.MOV.U32 R14, RZ, RZ, R9 ;  /* 0x000000ffff0e7224 */ /* 0x000fe400078e0009 */
[----:B------:R-:W-:Y:S02]  /*4120*/  IMAD.WIDE R8, R21, 0x8, R28 ;  /* 0x0000000815087825 */ /* 0x000fe400078e021c */
[----:B------:R0:W-:Y:S04]  /*4130*/  STG.E.64 desc[UR12][R36.64+0x10], R18 ;  /* 0x0000101224007986 */ /* 0x0001e8000c101b0c */
[----:B------:R0:W-:Y:S04]  /*4140*/  STG.E.64 desc[UR12][R36.64+0x8], R14 ;  /* 0x0000080e24007986 */ /* 0x0001e8000c101b0c */
[----:B------:R-:W2:Y:S01]  /*4150*/  LDG.E.64 R10, desc[UR12][R8.64] ;  /* 0x0000000c080a7981 */ /* 0x000ea2000c1e1b00 */
[----:B------:R-:W-:Y:S01]  /*4160*/  IADD3 R12, PT, PT, R19, R16, RZ ;  /* 0x00000010130c7210 */ /* 0x000fe20007ffe0ff */
[----:B------:R-:W-:-:S03]  /*4170*/  IMAD.MOV.U32 R13, RZ, RZ, 0x2f800000 ;  /* 0x2f800000ff0d7424 */ /* 0x000fc600078e00ff */
[----:B------:R-:W-:-:S05]  /*4180*/  I2FP.F32.U32 R12, R12 ;  /* 0x0000000c000c7245 */ /* 0x000fca0000201000 */
[----:B------:R-:W-:-:S04]  /*4190*/  FFMA R13, R12, R13, 1.1641532182693481445e-10 ;  /* 0x2f0000000c0d7423 */ /* 0x000fc8000000000d */
[----:B------:R-:W-:-:S04]  /*41a0*/  FFMA R22, R13, R22, 1 ;  /* 0x3f8000000d167423 */ /* 0x000fc80000000016 */
[----:B------:R-:W2:Y:S02]  /*41b0*/  F2F.F64.F32 R12, R22 ;  /* 0x00000016000c7310 */ /* 0x000ea40000201800 */
[----:B--2---:R-:W-:Y:S01]  /*41c0*/  DMUL R12, R12, R10 ;  /* 0x0000000a0c0c7228 */ /* 0x004fe20000000000 */
[----:B------:R-:W-:-:S06]  /*41d0*/  CS2R R10, SRZ ;  /* 0x00000000000a7805 */ /* 0x000fcc000001ff00 */
[----:B------:R0:W-:Y:S01]  /*41e0*/  STG.E.64 desc[UR12][R8.64], R12 ;  /* 0x0000000c08007986 */ /* 0x0001e2000c101b0c */
[----:B------:R-:W-:Y:S05]  /*41f0*/  @!P1 BRA `(.L_x_69) ;  /* 0x0000000800c09947 */ /* 0x000fea0003800000 */
[----:B0-----:R-:W-:Y:S01]  /*4200*/  VIMNMX R9, PT, PT, R4, R5, !PT ;  /* 0x0000000504097248 */ /* 0x001fe20007fe0100 */
[----:B------:R-:W-:Y:S01]  /*4210*/  BSSY.RECONVERGENT B0, `(.L_x_70) ;  /* 0x0000051000007945 */ /* 0x000fe20003800200 */
[----:B------:R-:W-:Y:S01]  /*4220*/  LOP3.LUT R8, RZ, R2, RZ, 0x33, !PT ;  /* 0x00000002ff087212 */ /* 0x000fe200078e33ff */
[----:B------:R-:W-:-:S04]  /*4230*/  IMAD.MOV.U32 R22, RZ, RZ, RZ ;  /* 0x000000ffff167224 */ /* 0x000fc800078e00ff */
[C---:B------:R-:W-:Y:S02]  /*4240*/  IMAD.IADD R8, R9.reuse, 0x1, R8 ;  /* 0x0000000109087824 */ /* 0x040fe400078e0208 */
[----:B------:R-:W-:-:S03]  /*4250*/  IMAD.IADD R9, R9, 0x1, -R2 ;  /* 0x0000000109097824 */ /* 0x000fc600078e0a02 */
[----:B------:R-:W-:Y:S02]  /*4260*/  ISETP.GE.U32.AND P0, PT, R8, 0xf, PT ;  /* 0x0000000f0800780c */ /* 0x000fe40003f06070 */
[----:B------:R-:W-:-:S11]  /*4270*/  MOV R8, R2 ;  /* 0x0000000200087202 */ /* 0x000fd60000000f00 */
[----:B------:R-:W-:Y:S05]  /*4280*/  @!P0 BRA `(.L_x_71) ;  /* 0x0000000400248947 */ /* 0x000fea0003800000 */
[----:B------:R-:W-:Y:S02]  /*4290*/  IMAD.MOV.U32 R21, RZ, RZ, RZ ;  /* 0x000000ffff157224 */ /* 0x000fe400078e00ff */
[----:B------:R-:W-:Y:S02]  /*42a0*/  IMAD.MOV.U32 R22, RZ, RZ, RZ ;  /* 0x000000ffff167224 */ /* 0x000fe400078e00ff */
[----:B------:R-:W-:-:S07]  /*42b0*/  IMAD.MOV.U32 R8, RZ, RZ, R2 ;  /* 0x000000ffff087224 */ /* 0x000fce00078e0002 */
.L_x_72:
[----:B0-----:R-:W0:Y:S02]  /*42c0*/  LDC.64 R32, c[0x0][0x380] ;  /* 0x0000e000ff207b82 */ /* 0x001e240000000a00 */
[----:B0-----:R-:W-:-:S05]  /*42d0*/  IMAD.WIDE R32, R8, 0x8, R32 ;  /* 0x0000000808207825 */ /* 0x001fca00078e0220 */
[----:B------:R-:W2:Y:S04]  /*42e0*/  LDG.E.64 R26, desc[UR12][R32.64] ;  /* 0x0000000c201a7981 */ /* 0x000ea8000c1e1b00 */
[----:B------:R-:W3:Y:S04]  /*42f0*/  LDG.E.64 R12, desc[UR12][R32.64+0x8] ;  /* 0x0000080c200c7981 */ /* 0x000ee8000c1e1b00 */
[----:B------:R-:W4:Y:S04]  /*4300*/  LDG.E.64 R10, desc[UR12][R32.64+0x10] ;  /* 0x0000100c200a7981 */ /* 0x000f28000c1e1b00 */
[----:B------:R-:W5:Y:S04]  /*4310*/  LDG.E.64 R24, desc[UR12][R32.64+0x18] ;  /* 0x0000180c20187981 */ /* 0x000f68000c1e1b00 */
[----:B------:R-:W5:Y:S04]  /*4320*/  LDG.E.64 R18, desc[UR12][R32.64+0x20] ;  /* 0x0000200c20127981 */ /* 0x000f68000c1e1b00 */
[----:B------:R-:W5:Y:S01]  /*4330*/  LDG.E.64 R16, desc[UR12][R32.64+0x28] ;  /* 0x0000280c20107981 */ /* 0x000f62000c1e1b00 */
[----:B-1----:R-:W2:Y:S02]  /*4340*/  F2F.F64.F32 R14, R22 ;  /* 0x00000016000e7310 */ /* 0x002ea40000201800 */
[----:B--2---:R-:W-:Y:S01]  /*4350*/  DADD R40, R26, R14 ;  /* 0x000000001a287229 */ /* 0x004fe2000000000e */
[----:B------:R-:W2:Y:S05]  /*4360*/  LDG.E.64 R14, desc[UR12][R32.64+0x30] ;  /* 0x0000300c200e7981 */ /* 0x000eaa000c1e1b00 */
[----:B------:R-:W0:Y:S01]  /*4370*/  F2F.F32.F64 R42, R40 ;  /* 0x00000028002a7310 */ /* 0x000e220000301000 */
[----:B------:R-:W2:Y:S07]  /*4380*/  LDG.E.64 R26, desc[UR12][R32.64+0x40] ;  /* 0x0000400c201a7981 */ /* 0x000eae000c1e1b00 */
[----:B0-----:R-:W3:Y:S02]  /*4390*/  F2F.F64.F32 R38, R42 ;  /* 0x0000002a00267310 */ /* 0x001ee40000201800 */
[----:B---3--:R-:W-:Y:S01]  /*43a0*/  DADD R38, R12, R38 ;  /* 0x000000000c267229 */ /* 0x008fe20000000026 */
[----:B------:R-:W3:Y:S09]  /*43b0*/  LDG.E.64 R12, desc[UR12][R32.64+0x38] ;  /* 0x0000380c200c7981 */ /* 0x000ef2000c1e1b00 */
[----:B------:R-:W0:Y:S08]  /*43c0*/  F2F.F32.F64 R38, R38 ;  /* 0x0000002600267310 */ /* 0x000e300000301000 */
[----:B0-----:R-:W4:Y:S02]  /*43d0*/  F2F.F64.F32 R34, R38 ;  /* 0x0000002600227310 */ /* 0x001f240000201800 */
[----:B----4-:R-:W-:-:S10]  /*43e0*/  DADD R34, R10, R34 ;  /* 0x000000000a227229 */ /* 0x010fd40000000022 */
[----:B------:R-:W0:Y:S08]  /*43f0*/  F2F.F32.F64 R34, R34 ;  /* 0x0000002200227310 */ /* 0x000e300000301000 */
[----:B0-----:R0:W5:Y:S02]  /*4400*/  F2F.F64.F32 R10, R34 ;  /* 0x00000022000a7310 */ /* 0x0011640000201800 */
[----:B0-----:R-:W4:Y:S01]  /*4410*/  LDG.E.64 R34, desc[UR12][R32.64+0x78] ;  /* 0x0000780c20227981 */ /* 0x001f22000c1e1b00 */
[----:B-----5:R-:W-:-:S03]  /*4420*/  DADD R40, R24, R10 ;  /* 0x0000000018287229 */ /* 0x020fc6000000000a */
[----:B------:R-:W5:Y:S03]  /*4430*/  LDG.E.64 R24, desc[UR12][R32.64+0x48] ;  /* 0x0000480c20187981 */ /* 0x000f66000c1e1b00 */
[----:B------:R-:W0:Y:S08]  /*4440*/  F2F.F32.F64 R22, R40 ;  /* 0x0000002800167310 */ /* 0x000e300000301000 */
[----:B0-----:R-:W0:Y:S02]  /*4450*/  F2F.F64.F32 R10, R22 ;  /* 0x00000016000a7310 */ /* 0x001e240000201800 */
[----:B0-----:R-:W-:Y:S01]  /*4460*/  DADD R42, R18, R10 ;  /* 0x00000000122a7229 */ /* 0x001fe2000000000a */
[----:B------:R-:W4:Y:S05]  /*4470*/  LDG.E.64 R18, desc[UR12][R32.64+0x50] ;  /* 0x0000500c20127981 */ /* 0x000f2a000c1e1b00 */
[----:B------:R-:W0:Y:S08]  /*4480*/  F2F.F32.F64 R44, R42 ;  /* 0x0000002a002c7310 */ /* 0x000e300000301000 */
[----:B0-----:R-:W0:Y:S02]  /*4490*/  F2F.F64.F32 R10, R44 ;  /* 0x0000002c000a7310 */ /* 0x001e240000201800 */
[----:B0-----:R-:W-:Y:S01]  /*44a0*/  DADD R38, R16, R10 ;  /* 0x0000000010267229 */ /* 0x001fe2000000000a */
[----:B------:R-:W4:Y:S09]  /*44b0*/  LDG.E.64 R16, desc[UR12][R32.64+0x58] ;  /* 0x0000580c20107981 */ /* 0x000f32000c1e1b00 */
[----:B------:R-:W0:Y:S08]  /*44c0*/  F2F.F32.F64 R38, R38 ;  /* 0x0000002600267310 */ /* 0x000e300000301000 */
[----:B0-----:R-:W2:Y:S02]  /*44d0*/  F2F.F64.F32 R10, R38 ;  /* 0x00000026000a7310 */ /* 0x001ea40000201800 */
[----:B--2---:R-:W-:Y:S01]  /*44e0*/  DADD R40, R14, R10 ;  /* 0x000000000e287229 */ /* 0x004fe2000000000a */
[----:B------:R-:W2:Y:S09]  /*44f0*/  LDG.E.64 R14, desc[UR12][R32.64+0x60] ;  /* 0x0000600c200e7981 */ /* 0x000eb2000c1e1b00 */
[----:B------:R-:W0:Y:S08]  /*4500*/  F2F.F32.F64 R40, R40 ;  /* 0x0000002800287310 */ /* 0x000e300000301000 */
[----:B0-----:R-:W3:Y:S02]  /*4510*/  F2F.F64.F32 R10, R40 ;  /* 0x00000028000a7310 */ /* 0x001ee40000201800 */
[----:B---3--:R-:W-:Y:S01]  /*4520*/  DADD R42, R12, R10 ;  /* 0x000000000c2a7229 */ /* 0x008fe2000000000a */
[----:B------:R-:W3:Y:S09]  /*4530*/  LDG.E.64 R12, desc[UR12][R32.64+0x68] ;  /* 0x0000680c200c7981 */ /* 0x000ef2000c1e1b00 */
[----:B------:R-:W0:Y:S08]  /*4540*/  F2F.F32.F64 R42, R42 ;  /* 0x0000002a002a7310 */ /* 0x000e300000301000 */
[----:B0-----:R-:W0:Y:S02]  /*4550*/  F2F.F64.F32 R10, R42 ;  /* 0x0000002a000a7310 */ /* 0x001e240000201800 */
[----:B0-----:R-:W-:Y:S01]  /*4560*/  DADD R26, R26, R10 ;  /* 0x000000001a1a7229 */ /* 0x001fe2000000000a */
[----:B------:R0:W3:Y:S09]  /*4570*/  LDG.E.64 R10, desc[UR12][R32.64+0x70] ;  /* 0x0000700c200a7981 */ /* 0x0000f2000c1e1b00 */
[----:B------:R-:W1:Y:S08]  /*4580*/  F2F.F32.F64 R26, R26 ;  /* 0x0000001a001a7310 */ /* 0x000e700000301000 */
[----:B-1----:R-:W5:Y:S02]  /*4590*/  F2F.F64.F32 R38, R26 ;  /* 0x0000001a00267310 */ /* 0x002f640000201800 */
[----:B-----5:R-:W-:-:S10]  /*45a0*/  DADD R24, R24, R38 ;  /* 0x0000000018187229 */ /* 0x020fd40000000026 */
[----:B------:R-:W1:Y:S08]  /*45b0*/  F2F.F32.F64 R24, R24 ;  /* 0x0000001800187310 */ /* 0x000e700000301000 */
[----:B-1----:R-:W4:Y:S02]  /*45c0*/  F2F.F64.F32 R38, R24 ;  /* 0x0000001800267310 */ /* 0x002f240000201800 */
[----:B----4-:R-:W-:-:S10]  /*45d0*/  DADD R18, R18, R38 ;  /* 0x0000000012127229 */ /* 0x010fd40000000026 */
[----:B------:R-:W1:Y:S08]  /*45e0*/  F2F.F32.F64 R18, R18 ;  /* 0x0000001200127310 */ /* 0x000e700000301000 */
[----:B-1----:R-:W1:Y:S02]  /*45f0*/  F2F.F64.F32 R38, R18 ;  /* 0x0000001200267310 */ /* 0x002e640000201800 */
[----:B-1----:R-:W-:-:S10]  /*4600*/  DADD R16, R16, R38 ;  /* 0x0000000010107229 */ /* 0x002fd40000000026 */
[----:B------:R-:W0:Y:S08]  /*4610*/  F2F.F32.F64 R16, R16 ;  /* 0x0000001000107310 */ /* 0x000e300000301000 */
[----:B0-----:R-:W2:Y:S02]  /*4620*/  F2F.F64.F32 R32, R16 ;  /* 0x0000001000207310 */ /* 0x001ea40000201800 */
[----:B--2---:R-:W-:-:S10]  /*4630*/  DADD R14, R14, R32 ;  /* 0x000000000e0e7229 */ /* 0x004fd40000000020 */
[----:B------:R-:W0:Y:S08]  /*4640*/  F2F.F32.F64 R14, R14 ;  /* 0x0000000e000e7310 */ /* 0x000e300000301000 */
[----:B0-----:R-:W3:Y:S02]  /*4650*/  F2F.F64.F32 R26, R14 ;  /* 0x0000000e001a7310 */ /* 0x001ee40000201800 */
[----:B---3--:R-:W-:-:S10]  /*4660*/  DADD R12, R12, R26 ;  /* 0x000000000c0c7229 */ /* 0x008fd4000000001a */
[----:B------:R-:W0:Y:S08]  /*4670*/  F2F.F32.F64 R12, R12 ;  /* 0x0000000c000c7310 */ /* 0x000e300000301000 */
[----:B0-----:R-:W0:Y:S02]  /*4680*/  F2F.F64.F32 R24, R12 ;  /* 0x0000000c00187310 */ /* 0x001e240000201800 */
[----:B0-----:R-:W-:-:S10]  /*4690*/  DADD R10, R10, R24 ;  /* 0x000000000a0a7229 */ /* 0x001fd40000000018 */
[----:B------:R-:W0:Y:S01]  /*46a0*/  F2F.F32.F64 R10, R10 ;  /* 0x0000000a000a7310 */ /* 0x000e220000301000 */
[----:B------:R-:W-:-:S07]  /*46b0*/  VIADD R21, R21, 0x10 ;  /* 0x0000001015157836 */ /* 0x000fce0000000000 */
[----:B0-----:R-:W0:Y:S01]  /*46c0*/  F2F.F64.F32 R18, R10 ;  /* 0x0000000a00127310 */ /* 0x001e220000201800 */
[----:B------:R-:W-:Y:S01]  /*46d0*/  ISETP.NE.AND P0, PT, R21, R20, PT ;  /* 0x000000141500720c */ /* 0x000fe20003f05270 */
[----:B0-----:R-:W-:-:S06]  /*46e0*/  DADD R18, R34, R18 ;  /* 0x0000000022127229 */ /* 0x001fcc0000000012 */
[----:B------:R0:W1:Y:S01]  /*46f0*/  F2F.F32.F64 R22, R18 ;  /* 0x0000001200167310 */ /* 0x0000620000301000 */
[----:B------:R-:W-:-:S05]  /*4700*/  IADD3 R8, PT, PT, R8, 0x10, RZ ;  /* 0x0000001008087810 */ /* 0x000fca0007ffe0ff */
[----:B------:R-:W-:Y:S05]  /*4710*/  @P0 BRA `(.L_x_72) ;  /* 0xfffffff800e80947 */ /* 0x000fea000383ffff */
.L_x_71:
[----:B------:R-:W-:Y:S05]  /*4720*/  BSYNC.RECONVERGENT B0 ;  /* 0x0000000000007941 */ /* 0x000fea0003800200 */
.L_x_70:
[----:B------:R-:W-:Y:S01]  /*4730*/  LOP3.LUT R10, R9, 0xf, RZ, 0xc0, !PT ;  /* 0x0000000f090a7812 */ /* 0x000fe200078ec0ff */
[----:B------:R-:W-:Y:S03]  /*4740*/  BSSY.RECONVERGENT B0, `(.L_x_73) ;  /* 0x000005a000007945 */ /* 0x000fe60003800200 */
[----:B------:R-:W-:-:S13]  /*4750*/  ISETP.NE.AND P0, PT, R10, RZ, PT ;  /* 0x000000ff0a00720c */ /* 0x000fda0003f05270 */
[----:B------:R-:W-:Y:S05]  /*4760*/  @!P0 BRA `(.L_x_74) ;  /* 0x00000004005c8947 */ /* 0x000fea0003800000 */
[----:B------:R-:W-:Y:S01]  /*4770*/  VIADD R10, R10, 0xffffffff ;  /* 0xffffffff0a0a7836 */ /* 0x000fe20000000000 */
[----:B------:R-:W-:Y:S01]  /*4780*/  LOP3.LUT R21, R9, 0x7, RZ, 0xc0, !PT ;  /* 0x0000000709157812 */ /* 0x000fe200078ec0ff */
[----:B------:R-:W-:Y:S03]  /*4790*/  BSSY.RECONVERGENT B1, `(.L_x_75) ;  /* 0x0000027000017945 */ /* 0x000fe60003800200 */
[----:B------:R-:W-:Y:S02]  /*47a0*/  ISETP.GE.U32.AND P0, PT, R10, 0x7, PT ;  /* 0x000000070a00780c */ /* 0x000fe40003f06070 */
[----:B------:R-:W-:-:S11]  /*47b0*/  ISETP.NE.AND P2, PT, R21, RZ, PT ;  /* 0x000000ff1500720c */ /* 0x000fd60003f45270 */
[----:B------:R-:W-:Y:S05]  /*47c0*/  @!P0 BRA `(.L_x_76) ;  /* 0x00000000008c8947 */ /* 0x000fea0003800000 */
[----:B------:R-:W2:Y:S02]  /*47d0*/  LDC.64 R10, c[0x0][0x380] ;  /* 0x0000e000ff0a7b82 */ /* 0x000ea40000000a00 */
[----:B--2---:R-:W-:-:S05]  /*47e0*/  IMAD.WIDE R10, R8, 0x8, R10 ;  /* 0x00000008080a7825 */ /* 0x004fca00078e020a */
[----:B------:R-:W2:Y:S04]  /*47f0*/  LDG.E.64 R32, desc[UR12][R10.64] ;  /* 0x0000000c0a207981 */ /* 0x000ea8000c1e1b00 */
[----:B------:R-:W3:Y:S04]  /*4800*/  LDG.E.64 R24, desc[UR12][R10.64+0x8] ;  /* 0x0000080c0a187981 */ /* 0x000ee8000c1e1b00 */
[----:B0-----:R-:W4:Y:S04]  /*4810*/  LDG.E.64 R18, desc[UR12][R10.64+0x10] ;  /* 0x0000100c0a127981 */ /* 0x001f28000c1e1b00 */
[----:B------:R-:W5:Y:S04]  /*4820*/  LDG.E.64 R16, desc[UR12][R10.64+0x18] ;  /* 0x0000180c0a107981 */ /* 0x000f68000c1e1b00 */
[----:B------:R-:W5:Y:S04]  /*4830*/  LDG.E.64 R14, desc[UR12][R10.64+0x20] ;  /* 0x0000200c0a0e7981 */ /* 0x000f68000c1e1b00 */
[----:B------:R-:W5:Y:S01]  /*4840*/  LDG.E.64 R12, desc[UR12][R10.64+0x28] ;  /* 0x0000280c0a0c7981 */ /* 0x000f62000c1e1b00 */
[----:B-1----:R-:W2:Y:S03]  /*4850*/  F2F.F64.F32 R26, R22 ;  /* 0x00000016001a7310 */ /* 0x002ea60000201800 */
[----:B------:R-:W5:Y:S01]  /*4860*/  LDG.E.64 R34, desc[UR12][R10.64+0x38] ;  /* 0x0000380c0a227981 */ /* 0x000f62000c1e1b00 */
[----:B--2---:R-:W-:-:S03]  /*4870*/  DADD R32, R32, R26 ;  /* 0x0000000020207229 */ /* 0x004fc6000000001a */
[----:B------:R0:W2:Y:S07]  /*4880*/  LDG.E.64 R26, desc[UR12][R10.64+0x30] ;  /* 0x0000300c0a1a7981 */ /* 0x0000ae000c1e1b00 */
[----:B------:R-:W1:Y:S08]  /*4890*/  F2F.F32.F64 R32, R32 ;  /* 0x0000002000207310 */ /* 0x000e700000301000 */
[----:B-1----:R-:W3:Y:S02]  /*48a0*/  F2F.F64.F32 R38, R32 ;  /* 0x0000002000267310 */ /* 0x002ee40000201800 */
[----:B---3--:R-:W-:-:S10]  /*48b0*/  DADD R24, R24, R38 ;  /* 0x0000000018187229 */ /* 0x008fd40000000026 */
[----:B------:R-:W1:Y:S08]  /*48c0*/  F2F.F32.F64 R24, R24 ;  /* 0x0000001800187310 */ /* 0x000e700000301000 */
[----:B-1----:R-:W4:Y:S02]  /*48d0*/  F2F.F64.F32 R38, R24 ;  /* 0x0000001800267310 */ /* 0x002f240000201800 */
[----:B----4-:R-:W-:-:S10]  /*48e0*/  DADD R18, R18, R38 ;  /* 0x0000000012127229 */ /* 0x010fd40000000026 */
[----:B------:R-:W1:Y:S08]  /*48f0*/  F2F.F32.F64 R18, R18 ;  /* 0x0000001200127310 */ /* 0x000e700000301000 */
[----:B-1----:R-:W5:Y:S02]  /*4900*/  F2F.F64.F32 R38, R18 ;  /* 0x0000001200267310 */ /* 0x002f640000201800 */
[----:B-----5:R-:W-:-:S10]  /*4910*/  DADD R16, R16, R38 ;  /* 0x0000000010107229 */ /* 0x020fd40000000026 */
[----:B------:R-:W0:Y:S08]  /*4920*/  F2F.F32.F64 R16, R16 ;  /* 0x0000001000107310 */ /* 0x000e300000301000 */
[----:B0-----:R-:W0:Y:S02]  /*4930*/  F2F.F64.F32 R10, R16 ;  /* 0x00000010000a7310 */ /* 0x001e240000201800 */
[----:B0-----:R-:W-:-:S10]  /*4940*/  DADD R10, R14, R10 ;  /* 0x000000000e0a7229 */ /* 0x001fd4000000000a */
[----:B------:R-:W0:Y:S08]  /*4950*/  F2F.F32.F64 R10, R10 ;  /* 0x0000000a000a7310 */ /* 0x000e300000301000 */
[----:B0-----:R-:W0:Y:S02]  /*4960*/  F2F.F64.F32 R14, R10 ;  /* 0x0000000a000e7310 */ /* 0x001e240000201800 */
[----:B0-----:R-:W-:-:S10]  /*4970*/  DADD R12, R12, R14 ;  /* 0x000000000c0c7229 */ /* 0x001fd4000000000e */
[----:B------:R-:W0:Y:S08]  /*4980*/  F2F.F32.F64 R12, R12 ;  /* 0x0000000c000c7310 */ /* 0x000e300000301000 */
[----:B0-----:R-:W2:Y:S01]  /*4990*/  F2F.F64.F32 R14, R12 ;  /* 0x0000000c000e7310 */ /* 0x001ea20000201800 */
[----:B------:R-:W-:Y:S01]  /*49a0*/  VIADD R8, R8, 0x8 ;  /* 0x0000000808087836 */ /* 0x000fe20000000000 */
[----:B--2---:R-:W-:-:S10]  /*49b0*/  DADD R14, R26, R14 ;  /* 0x000000001a0e7229 */ /* 0x004fd4000000000e */
[----:B------:R-:W0:Y:S08]  /*49c0*/  F2F.F32.F64 R14, R14 ;  /* 0x0000000e000e7310 */ /* 0x000e300000301000 */
[----:B0-----:R-:W0:Y:S02]  /*49d0*/  F2F.F64.F32 R18, R14 ;  /* 0x0000000e00127310 */ /* 0x001e240000201800 */
[----:B0-----:R-:W-:-:S06]  /*49e0*/  DADD R18, R34, R18 ;  /* 0x0000000022127229 */ /* 0x001fcc0000000012 */
[----:B------:R2:W3:Y:S05]  /*49f0*/  F2F.F32.F64 R22, R18 ;  /* 0x0000001200167310 */ /* 0x0004ea0000301000 */
.L_x_76:
[----:B------:R-:W-:Y:S05]  /*4a00*/  BSYNC.RECONVERGENT B1 ;  /* 0x0000000000017941 */ /* 0x000fea0003800200 */
.L_x_75:
[----:B------:R-:W-:Y:S05]  /*4a10*/  @!P2 BRA `(.L_x_74) ;  /* 0x0000000000b0a947 */ /* 0x000fea0003800000 */
[----:B------:R-:W-:Y:S01]  /*4a20*/  VIADD R21, R21, 0xffffffff ;  /* 0xffffffff15157836 */ /* 0x000fe20000000000 */
[----:B------:R-:W-:Y:S01]  /*4a30*/  LOP3.LUT R9, R9, 0x3, RZ, 0xc0, !PT ;  /* 0x0000000309097812 */ /* 0x000fe200078ec0ff */
[----:B------:R-:W-:Y:S03]  /*4a40*/  BSSY.RECONVERGENT B1, `(.L_x_77) ;  /* 0x0000017000017945 */ /* 0x000fe60003800200 */
[----:B------:R-:W-:Y:S02]  /*4a50*/  ISETP.GE.U32.AND P0, PT, R21, 0x3, PT ;  /* 0x000000031500780c */ /* 0x000fe40003f06070 */
[----:B------:R-:W-:-:S11]  /*4a60*/  ISETP.NE.AND P2, PT, R9, RZ, PT ;  /* 0x000000ff0900720c */ /* 0x000fd60003f45270 */
[----:B------:R-:W-:Y:S05]  /*4a70*/  @!P0 BRA `(.L_x_78) ;  /* 0x00000000004c8947 */ /* 0x000fea0003800000 */
[----:B------:R-:W4:Y:S02]  /*4a80*/  LDC.64 R10, c[0x0][0x380] ;  /* 0x0000e000ff0a7b82 */ /* 0x000f240000000a00 */
[----:B----4-:R-:W-:-:S05]  /*4a90*/  IMAD.WIDE R16, R8, 0x8, R10 ;  /* 0x0000000808107825 */ /* 0x010fca00078e020a */
[----:B0-2---:R-:W2:Y:S04]  /*4aa0*/  LDG.E.64 R18, desc[UR12][R16.64] ;  /* 0x0000000c10127981 */ /* 0x005ea8000c1e1b00 */
[----:B------:R-:W4:Y:S04]  /*4ab0*/  LDG.E.64 R12, desc[UR12][R16.64+0x8] ;  /* 0x0000080c100c7981 */ /* 0x000f28000c1e1b00 */
[----:B------:R-:W5:Y:S04]  /*4ac0*/  LDG.E.64 R10, desc[UR12][R16.64+0x10] ;  /* 0x0000100c100a7981 */ /* 0x000f68000c1e1b00 */
[----:B------:R-:W5:Y:S01]  /*4ad0*/  LDG.E.64 R14, desc[UR12][R16.64+0x18] ;  /* 0x0000180c100e7981 */ /* 0x000f62000c1e1b00 */
[----:B-1-3--:R-:W2:Y:S01]  /*4ae0*/  F2F.F64.F32 R24, R22 ;  /* 0x0000001600187310 */ /* 0x00aea20000201800 */
[----:B------:R-:W-:Y:S01]  /*4af0*/  VIADD R8, R8, 0x4 ;  /* 0x0000000408087836 */ /* 0x000fe20000000000 */
[----:B--2---:R-:W-:-:S10]  /*4b00*/  DADD R18, R18, R24 ;  /* 0x0000000012127229 */ /* 0x004fd40000000018 */
[----:B------:R-:W0:Y:S08]  /*4b10*/  F2F.F32.F64 R18, R18 ;  /* 0x0000001200127310 */ /* 0x000e300000301000 */
[----:B0-----:R-:W4:Y:S02]  /*4b20*/  F2F.F64.F32 R24, R18 ;  /* 0x0000001200187310 */ /* 0x001f240000201800 */
[----:B----4-:R-:W-:-:S10]  /*4b30*/  DADD R12, R12, R24 ;  /* 0x000000000c0c7229 */ /* 0x010fd40000000018 */
[----:B------:R-:W0:Y:S08]  /*4b40*/  F2F.F32.F64 R12, R12 ;  /* 0x0000000c000c7310 */ /* 0x000e300000301000 */
[----:B0-----:R-:W5:Y:S02]  /*4b50*/  F2F.F64.F32 R24, R12 ;  /* 0x0000000c00187310 */ /* 0x001f640000201800 */
[----:B-----5:R-:W-:-:S10]  /*4b60*/  DADD R10, R10, R24 ;  /* 0x000000000a0a7229 */ /* 0x020fd40000000018 */
[----:B------:R-:W0:Y:S08]  /*4b70*/  F2F.F32.F64 R10, R10 ;  /* 0x0000000a000a7310 */ /* 0x000e300000301000 */
[----:B0-----:R-:W0:Y:S02]  /*4b80*/  F2F.F64.F32 R24, R10 ;  /* 0x0000000a00187310 */ /* 0x001e240000201800 */
[----:B0-----:R-:W-:-:S06]  /*4b90*/  DADD R14, R14, R24 ;  /* 0x000000000e0e7229 */ /* 0x001fcc0000000018 */
[----:B------:R4:W0:Y:S05]  /*4ba0*/  F2F.F32.F64 R22, R14 ;  /* 0x0000000e00167310 */ /* 0x00082a0000301000 */
.L_x_78:
[----:B------:R-:W-:Y:S05]  /*4bb0*/  BSYNC.RECONVERGENT B1 ;  /* 0x0000000000017941 */ /* 0x000fea0003800200 */
.L_x_77:
[----:B------:R-:W-:Y:S05]  /*4bc0*/  @!P2 BRA `(.L_x_74) ;  /* 0x000000000044a947 */ /* 0x000fea0003800000 */
[----:B------:R-:W5:Y:S02]  /*4bd0*/  LDC.64 R12, c[0x0][0x380] ;  /* 0x0000e000ff0c7b82 */ /* 0x000f640000000a00 */
[----:B-----5:R-:W-:-:S05]  /*4be0*/  IMAD.WIDE R12, R8, 0x8, R12 ;  /* 0x00000008080c7825 */ /* 0x020fca00078e020c */
[----:B------:R-:W5:Y:S01]  /*4bf0*/  LDG.E.64 R10, desc[UR12][R12.64] ;  /* 0x0000000c0c0a7981 */ /* 0x000f62000c1e1b00 */
[----:B01-34-:R-:W5:Y:S01]  /*4c00*/  F2F.F64.F32 R14, R22 ;  /* 0x00000016000e7310 */ /* 0x01bf620000201800 */
[----:B------:R-:W-:Y:S01]  /*4c10*/  ISETP.NE.AND P0, PT, R9, 0x1, PT ;  /* 0x000000010900780c */ /* 0x000fe20003f05270 */
[----:B-----5:R-:W-:-:S06]  /*4c20*/  DADD R10, R14, R10 ;  /* 0x000000000e0a7229 */ /* 0x020fcc000000000a */
[----:B------:R0:W1:Y:S06]  /*4c30*/  F2F.F32.F64 R22, R10 ;  /* 0x0000000a00167310 */ /* 0x00006c0000301000 */
[----:B------:R-:W-:Y:S05]  /*4c40*/  @!P0 BRA `(.L_x_74) ;  /* 0x0000000000248947 */ /* 0x000fea0003800000 */
[----:B0-----:R-:W3:Y:S01]  /*4c50*/  LDG.E.64 R10, desc[UR12][R12.64+0x8] ;  /* 0x0000080c0c0a7981 */ /* 0x001ee2000c1e1b00 */
[----:B------:R-:W-:-:S13]  /*4c60*/  ISETP.NE.AND P0, PT, R9, 0x2, PT ;  /* 0x000000020900780c */ /* 0x000fda0003f05270 */
[----:B------:R-:W4:Y:S01]  /*4c70*/  @P0 LDG.E.64 R8, desc[UR12][R12.64+0x10] ;  /* 0x0000100c0c080981 */ /* 0x000f22000c1e1b00 */
[----:B-1----:R-:W3:Y:S02]  /*4c80*/  F2F.F64.F32 R14, R22 ;  /* 0x00000016000e7310 */ /* 0x002ee40000201800 */
[----:B---3--:R-:W-:-:S06]  /*4c90*/  DADD R10, R14, R10 ;  /* 0x000000000e0a7229 */ /* 0x008fcc000000000a */
[----:B------:R-:W0:Y:S08]  /*4ca0*/  F2F.F32.F64 R22, R10 ;  /* 0x0000000a00167310 */ /* 0x000e300000301000 */
[----:B0-----:R-:W4:Y:S02]  /*4cb0*/  @P0 F2F.F64.F32 R14, R22 ;  /* 0x00000016000e0310 */ /* 0x001f240000201800 */
[----:B----4-:R-:W-:-:S06]  /*4cc0*/  @P0 DADD R8, R14, R8 ;  /* 0x000000000e080229 */ /* 0x010fcc0000000008 */
[----:B------:R0:W1:Y:S05]  /*4cd0*/  @P0 F2F.F32.F64 R22, R8 ;  /* 0x0000000800160310 */ /* 0x00006a0000301000 */
.L_x_74:
[----:B------:R-:W-:Y:S05]  /*4ce0*/  BSYNC.RECONVERGENT B0 ;  /* 0x0000000000007941 */ /* 0x000fea0003800200 */
.L_x_73:
[----:B01-3--:R1:W3:Y:S02]  /*4cf0*/  F2F.F64.F32 R10, R22 ;  /* 0x00000016000a7310 */ /* 0x00b2e40000201800 */
.L_x_69:
[----:B------:R-:W-:Y:S05]  /*4d00*/  @!P1 BRA `(.L_x_79) ;  /* 0x0000000c00189947 */ /* 0x000fea0003800000 */
[----:B0-----:R-:W-:Y:S01]  /*4d10*/  VIMNMX R13, PT, PT, R4, R5, !PT ;  /* 0x00000005040d7248 */ /* 0x001fe20007fe0100 */
[----:B------:R-:W-:Y:S01]  /*4d20*/  BSSY.RECONVERGENT B0, `(.L_x_80) ;  /* 0x0000057000007945 */ /* 0x000fe20003800200 */
[----:B------:R-:W-:Y:S02]  /*4d30*/  IMAD.MOV.U32 R9, RZ, RZ, R2 ;  /* 0x000000ffff097224 */ /* 0x000fe400078e0002 */
[----:B------:R-:W-:-:S04]  /*4d40*/  IADD3 R12, PT, PT, -R2, R13, RZ ;  /* 0x0000000d020c7210 */ /* 0x000fc80007ffe1ff */
[----:B------:R-:W-:-:S04]  /*4d50*/  LOP3.LUT R12, R12, 0x3, RZ, 0xc0, !PT ;  /* 0x000000030c0c7812 */ /* 0x000fc800078ec0ff */
[----:B------:R-:W-:-:S13]  /*4d60*/  ISETP.NE.AND P0, PT, R12, RZ, PT ;  /* 0x000000ff0c00720c */ /* 0x000fda0003f05270 */
[----:B------:R-:W-:Y:S05]  /*4d70*/  @!P0 BRA `(.L_x_81) ;  /* 0x0000000400448947 */ /* 0x000fea0003800000 */
[----:B------:R-:W5:Y:S01]  /*4d80*/  LDG.E.64 R8, desc[UR12][R28.64] ;  /* 0x0000000c1c087981 */ /* 0x000f62000c1e1b00 */
[----:B---34-:R-:W0:Y:S01]  /*4d90*/  MUFU.RCP64H R15, R11 ;  /* 0x0000000b000f7308 */ /* 0x018e220000001800 */
[----:B------:R-:W-:Y:S01]  /*4da0*/  IMAD.MOV.U32 R14, RZ, RZ, 0x1 ;  /* 0x00000001ff0e7424 */ /* 0x000fe200078e00ff */
[----:B------:R-:W-:Y:S01]  /*4db0*/  BSSY.RECONVERGENT B1, `(.L_x_82) ;  /* 0x0000016000017945 */ /* 0x000fe20003800200 */
[----:B------:R-:W-:-:S04]  /*4dc0*/  ISETP.NE.AND P1, PT, R12, 0x1, PT ;  /* 0x000000010c00780c */ /* 0x000fc80003f25270 */
[----:B0-----:R-:W-:-:S08]  /*4dd0*/  DFMA R16, R14, -R10, 1 ;  /* 0x3ff000000e10742b */ /* 0x001fd0000000080a */
[----:B------:R-:W-:-:S08]  /*4de0*/  DFMA R16, R16, R16, R16 ;  /* 0x000000101010722b */ /* 0x000fd00000000010 */
[----:B------:R-:W-:-:S08]  /*4df0*/  DFMA R16, R14, R16, R14 ;  /* 0x000000100e10722b */ /* 0x000fd0000000000e */
[----:B------:R-:W-:-:S08]  /*4e00*/  DFMA R14, R16, -R10, 1 ;  /* 0x3ff00000100e742b */ /* 0x000fd0000000080a */
[----:B------:R-:W-:-:S08]  /*4e10*/  DFMA R14, R16, R14, R16 ;  /* 0x0000000e100e722b */ /* 0x000fd00000000010 */
[----:B-----5:R-:W-:Y:S01]  /*4e20*/  DMUL R16, R8, R14 ;  /* 0x0000000e08107228 */ /* 0x020fe20000000000 */
[----:B------:R-:W-:-:S07]  /*4e30*/  FSETP.GEU.AND P2, PT, |R9|, 6.5827683646048100446e-37, PT ;  /* 0x036000000900780b */ /* 0x000fce0003f4e200 */
[----:B--2---:R-:W-:-:S08]  /*4e40*/  DFMA R18, R16, -R10, R8 ;  /* 0x8000000a1012722b */ /* 0x004fd00000000008 */
[----:B------:R-:W-:-:S10]  /*4e50*/  DFMA R14, R14, R18, R16 ;  /* 0x000000120e0e722b */ /* 0x000fd40000000010 */
[----:B------:R-:W-:-:S05]  /*4e60*/  FFMA R16, RZ, R11, R15 ;  /* 0x0000000bff107223 */ /* 0x000fca000000000f */
[----:B------:R-:W-:-:S13]  /*4e70*/  FSETP.GT.AND P0, PT, |R16|, 1.469367938527859385e-39, PT ;  /* 0x001000001000780b */ /* 0x000fda0003f04200 */
[----:B------:R-:W-:Y:S05]  /*4e80*/  @P0 BRA P2, `(.L_x_83) ;  /* 0x0000000000200947 */ /* 0x000fea0001000000 */
[----:B------:R-:W-:Y:S01]  /*4e90*/  IMAD.MOV.U32 R16, RZ, RZ, R8 ;  /* 0x000000ffff107224 */ /* 0x000fe200078e0008 */
[----:B------:R-:W-:Y:S01]  /*4ea0*/  MOV R18, R10 ;  /* 0x0000000a00127202 */ /* 0x000fe20000000f00 */
[----:B------:R-:W-:Y:S01]  /*4eb0*/  IMAD.MOV.U32 R17, RZ, RZ, R9 ;  /* 0x000000ffff117224 */ /* 0x000fe200078e0009 */
[----:B------:R-:W-:Y:S01]  /*4ec0*/  MOV R8, 0x4ef0 ;  /* 0x00004ef000087802 */ /* 0x000fe20000000f00 */
[----:B------:R-:W-:-:S07]  /*4ed0*/  IMAD.MOV.U32 R19, RZ, RZ, R11 ;  /* 0x000000ffff137224 */ /* 0x000fce00078e000b */
[----:B-1----:R-:W-:Y:S05]  /*4ee0*/  CALL.REL.NOINC `($__internal_0_$__cuda_sm20_div_rn_f64_full) ;  /* 0x0000000800b07944 */ /* 0x002fea0003c00000 */
[----:B------:R-:W-:Y:S02]  /*4ef0*/  IMAD.MOV.U32 R14, RZ, RZ, R16 ;  /* 0x000000ffff0e7224 */ /* 0x000fe400078e0010 */
[----:B------:R-:W-:-:S07]  /*4f00*/  IMAD.MOV.U32 R15, RZ, RZ, R17 ;  /* 0x000000ffff0f7224 */ /* 0x000fce00078e0011 */
.L_x_83:
[----:B------:R-:W-:Y:S05]  /*4f10*/  BSYNC.RECONVERGENT B1 ;  /* 0x0000000000017941 */ /* 0x000fea0003800200 */
.L_x_82:
[----:B------:R0:W-:Y:S01]  /*4f20*/  STG.E.64 desc[UR12][R28.64], R14 ;  /* 0x0000000e1c007986 */ /* 0x0001e2000c101b0c */
[----:B------:R-:W-:Y:S01]  /*4f30*/  IMAD.MOV.U32 R9, RZ, RZ, R5 ;  /* 0x000000ffff097224 */ /* 0x000fe200078e0005 */
[----:B------:R-:W-:Y:S06]  /*4f40*/  @!P1 BRA `(.L_x_81) ;  /* 0x0000000000d09947 */ /* 0x000fec0003800000 */
[----:B------:R-:W2:Y:S01]  /*4f50*/  LDG.E.64 R16, desc[UR12][R28.64+0x8] ;  /* 0x0000080c1c107981 */ /* 0x000ea2000c1e1b00 */
[----:B------:R-:W0:Y:S01]  /*4f60*/  MUFU.RCP64H R9, R11 ;  /* 0x0000000b00097308 */ /* 0x000e220000001800 */
[----:B------:R-:W-:Y:S01]  /*4f70*/  MOV R8, 0x1 ;  /* 0x0000000100087802 */ /* 0x000fe20000000f00 */
[----:B------:R-:W-:Y:S01]  /*4f80*/  BSSY.RECONVERGENT B1, `(.L_x_84) ;  /* 0x0000015000017945 */ /* 0x000fe20003800200 */
[----:B------:R-:W-:-:S04]  /*4f90*/  ISETP.NE.AND P1, PT, R12, 0x2, PT ;  /* 0x000000020c00780c */ /* 0x000fc80003f25270 */
[----:B0-----:R-:W-:-:S08]  /*4fa0*/  DFMA R14, R8, -R10, 1 ;  /* 0x3ff00000080e742b */ /* 0x001fd0000000080a */
[----:B------:R-:W-:-:S08]  /*4fb0*/  DFMA R14, R14, R14, R14 ;  /* 0x0000000e0e0e722b */ /* 0x000fd0000000000e */
[----:B------:R-:W-:-:S08]  /*4fc0*/  DFMA R14, R8, R14, R8 ;  /* 0x0000000e080e722b */ /* 0x000fd00000000008 */
[----:B------:R-:W-:-:S08]  /*4fd0*/  DFMA R8, R14, -R10, 1 ;  /* 0x3ff000000e08742b */ /* 0x000fd0000000080a */
[----:B------:R-:W-:-:S08]  /*4fe0*/  DFMA R18, R14, R8, R14 ;  /* 0x000000080e12722b */ /* 0x000fd0000000000e */
[----:B--2---:R-:W-:Y:S01]  /*4ff0*/  DMUL R14, R18, R16 ;  /* 0x00000010120e7228 */ /* 0x004fe20000000000 */
[----:B------:R-:W-:-:S07]  /*5000*/  FSETP.GEU.AND P2, PT, |R17|, 6.5827683646048100446e-37, PT ;  /* 0x036000001100780b */ /* 0x000fce0003f4e200 */
[----:B------:R-:W-:-:S08]  /*5010*/  DFMA R8, R14, -R10, R16 ;  /* 0x8000000a0e08722b */ /* 0x000fd00000000010 */
[----:B------:R-:W-:Y:S01]  /*5020*/  DFMA R14, R18, R8, R14 ;  /* 0x00000008120e722b */ /* 0x000fe2000000000e */
[----:B------:R-:W-:-:S09]  /*5030*/  VIADD R9, R2, 0x2 ;  /* 0x0000000202097836 */ /* 0x000fd20000000000 */
[----:B------:R-:W-:-:S05]  /*5040*/  FFMA R8, RZ, R11, R15 ;  /* 0x0000000bff087223 */ /* 0x000fca000000000f */
[----:B------:R-:W-:-:S13]  /*5050*/  FSETP.GT.AND P0, PT, |R8|, 1.469367938527859385e-39, PT ;  /* 0x001000000800780b */ /* 0x000fda0003f04200 */
[----:B------:R-:W-:Y:S05]  /*5060*/  @P0 BRA P2, `(.L_x_85) ;  /* 0x0000000000180947 */ /* 0x000fea0001000000 */
[----:B------:R-:W-:Y:S01]  /*5070*/  IMAD.MOV.U32 R18, RZ, RZ, R10 ;  /* 0x000000ffff127224 */ /* 0x000fe200078e000a */
[----:B------:R-:W-:Y:S01]  /*5080*/  MOV R8, 0x50b0 ;  /* 0x000050b000087802 */ /* 0x000fe20000000f00 */
[----:B------:R-:W-:-:S07]  /*5090*/  IMAD.MOV.U32 R19, RZ, RZ, R11 ;  /* 0x000000ffff137224 */ /* 0x000fce00078e000b */
[----:B-1----:R-:W-:Y:S05]  /*50a0*/  CALL.REL.NOINC `($__internal_0_$__cuda_sm20_div_rn_f64_full) ;  /* 0x0000000800407944 */ /* 0x002fea0003c00000 */
[----:B------:R-:W-:Y:S01]  /*50b0*/  IMAD.MOV.U32 R14, RZ, RZ, R16 ;  /* 0x000000ffff0e7224 */ /* 0x000fe200078e0010 */
[----:B------:R-:W-:-:S07]  /*50c0*/  MOV R15, R17 ;  /* 0x00000011000f7202 */ /* 0x000fce0000000f00 */
.L_x_85:
[----:B------:R-:W-:Y:S05]  /*50d0*/  BSYNC.RECONVERGENT B1 ;  /* 0x0000000000017941 */ /* 0x000fea0003800200 */
.L_x_84:
[----:B------:R0:W-:Y:S01]  /*50e0*/  STG.E.64 desc[UR12][R28.64+0x8], R14 ;  /* 0x0000080e1c007986 */ /* 0x0001e2000c101b0c */
[----:B------:R-:W-:Y:S05]  /*50f0*/  @!P1 BRA `(.L_x_81) ;  /* 0x0000000000649947 */ /* 0x000fea0003800000 */
[----:B------:R-:W2:Y:S01]  /*5100*/  LDG.E.64 R16, desc[UR12][R28.64+0x10] ;  /* 0x0000100c1c107981 */ /* 0x000ea2000c1e1b00 */
[----:B------:R-:W0:Y:S01]  /*5110*/  MUFU.RCP64H R9, R11 ;  /* 0x0000000b00097308 */ /* 0x000e220000001800 */
[----:B------:R-:W-:Y:S01]  /*5120*/  IMAD.MOV.U32 R8, RZ, RZ, 0x1 ;  /* 0x00000001ff087424 */ /* 0x000fe200078e00ff */
[----:B------:R-:W-:Y:S05]  /*5130*/  BSSY.RECONVERGENT B1, `(.L_x_86) ;  /* 0x0000014000017945 */ /* 0x000fea0003800200 */
        /* <DEDUP_REMOVED lines=17> */
[----:B------:R-:W-:Y:S01]  /*5250*/  MOV R14, R16 ;  /* 0x00000010000e7202 */ /* 0x000fe20000000f00 */
[----:B------:R-:W-:-:S07]  /*5260*/  IMAD.MOV.U32 R15, RZ, RZ, R17 ;  /* 0x000000ffff0f7224 */ /* 0x000fce00078e0011 */
.L_x_87:
[----:B------:R-:W-:Y:S05]  /*5270*/  BSYNC.RECONVERGENT B1 ;  /* 0x0000000000017941 */ /* 0x000fea0003800200 */
.L_x_86:
[----:B------:R0:W-:Y:S02]  /*5280*/  STG.E.64 desc[UR12][R28.64+0x10], R14 ;  /* 0x0000100e1c007986 */ /* 0x0001e4000c101b0c */
.L_x_81:
[----:B------:R-:W-:Y:S05]  /*5290*/  BSYNC.RECONVERGENT B0 ;  /* 0x0000000000007941 */ /* 0x000fea0003800200 */
.L_x_80:
[----:B------:R-:W-:Y:S01]  /*52a0*/  LOP3.LUT R8, RZ, R2, RZ, 0x33, !PT ;  /* 0x00000002ff087212 */ /* 0x000fe200078e33ff */
[----:B------:R-:W-:Y:S04]  /*52b0*/  BSSY.RECONVERGENT B0, `(.L_x_79) ;  /* 0x000006b000007945 */ /* 0x000fe80003800200 */
[----:B------:R-:W-:-:S05]  /*52c0*/  IMAD.IADD R8, R13, 0x1, R8 ;  /* 0x000000010d087824 */ /* 0x000fca00078e0208 */
[----:B------:R-:W-:-:S13]  /*52d0*/  ISETP.GE.U32.AND P0, PT, R8, 0x3, PT ;  /* 0x000000030800780c */ /* 0x000fda0003f06070 */
[----:B------:R-:W-:Y:S05]  /*52e0*/  @!P0 BRA `(.L_x_88) ;  /* 0x00000004009c8947 */ /* 0x000fea0003800000 */
.L_x_97:
[----:B0-----:R-:W5:Y:S02]  /*52f0*/  LDC.64 R12, c[0x0][0x380] ;  /* 0x0000e000ff0c7b82 */ /* 0x001f640000000a00 */
[----:B-----5:R-:W-:-:S05]  /*5300*/  IMAD.WIDE R12, R9, 0x8, R12 ;  /* 0x00000008090c7825 */ /* 0x020fca00078e020c */
[----:B------:R-:W5:Y:S01]  /*5310*/  LDG.E.64 R16, desc[UR12][R12.64] ;  /* 0x0000000c0c107981 */ /* 0x000f62000c1e1b00 */
[----:B0--34-:R-:W2:Y:S01]  /*5320*/  MUFU.RCP64H R15, R11 ;  /* 0x0000000b000f7308 */ /* 0x019ea20000001800 */
[----:B------:R-:W-:Y:S01]  /*5330*/  IMAD.MOV.U32 R14, RZ, RZ, 0x1 ;  /* 0x00000001ff0e7424 */ /* 0x000fe200078e00ff */
[----:B------:R-:W-:Y:S01]  /*5340*/  BSSY.RECONVERGENT B1, `(.L_x_89) ;  /* 0x0000015000017945 */ /* 0x000fe20003800200 */
[----:B------:R-:W-:-:S05]  /*5350*/  VIADD R9, R9, 0x4 ;  /* 0x0000000409097836 */ /* 0x000fca0000000000 */
[----:B------:R-:W-:Y:S01]  /*5360*/  ISETP.GE.AND P1, PT, R9, R4, PT ;  /* 0x000000040900720c */ /* 0x000fe20003f26270 */
[----:B--2---:R-:W-:-:S08]  /*5370*/  DFMA R18, R14, -R10, 1 ;  /* 0x3ff000000e12742b */ /* 0x004fd0000000080a */
[----:B------:R-:W-:-:S08]  /*5380*/  DFMA R18, R18, R18, R18 ;  /* 0x000000121212722b */ /* 0x000fd00000000012 */
[----:B------:R-:W-:-:S08]  /*5390*/  DFMA R18, R14, R18, R14 ;  /* 0x000000120e12722b */ /* 0x000fd0000000000e */
[----:B------:R-:W-:-:S08]  /*53a0*/  DFMA R14, R18, -R10, 1 ;  /* 0x3ff00000120e742b */ /* 0x000fd0000000080a */
[----:B------:R-:W-:-:S08]  /*53b0*/  DFMA R24, R18, R14, R18 ;  /* 0x0000000e1218722b */ /* 0x000fd00000000012 */
[----:B-----5:R-:W-:Y:S01]  /*53c0*/  DMUL R14, R24, R16 ;  /* 0x00000010180e7228 */ /* 0x020fe20000000000 */
[----:B------:R-:W-:-:S07]  /*53d0*/  FSETP.GEU.AND P2, PT, |R17|, 6.5827683646048100446e-37, PT ;  /* 0x036000001100780b */ /* 0x000fce0003f4e200 */
[----:B------:R-:W-:-:S08]  /*53e0*/  DFMA R18, R14, -R10, R16 ;  /* 0x8000000a0e12722b */ /* 0x000fd00000000010 */
[----:B------:R-:W-:-:S10]  /*53f0*/  DFMA R14, R24, R18, R14 ;  /* 0x00000012180e722b */ /* 0x000fd4000000000e */
[----:B------:R-:W-:-:S05]  /*5400*/  FFMA R8, RZ, R11, R15 ;  /* 0x0000000bff087223 */ /* 0x000fca000000000f */
[----:B------:R-:W-:-:S13]  /*5410*/  FSETP.GT.AND P0, PT, |R8|, 1.469367938527859385e-39, PT ;  /* 0x001000000800780b */ /* 0x000fda0003f04200 */
[----:B------:R-:W-:Y:S05]  /*5420*/  @P0 BRA P2, `(.L_x_90) ;  /* 0x0000000000180947 */ /* 0x000fea0001000000 */
[----:B------:R-:W-:Y:S01]  /*5430*/  MOV R18, R10 ;  /* 0x0000000a00127202 */ /* 0x000fe20000000f00 */
[----:B------:R-:W-:Y:S01]  /*5440*/  IMAD.MOV.U32 R19, RZ, RZ, R11 ;  /* 0x000000ffff137224 */ /* 0x000fe200078e000b */
[----:B------:R-:W-:-:S07]  /*5450*/  MOV R8, 0x5470 ;  /* 0x0000547000087802 */ /* 0x000fce0000000f00 */
[----:B-1----:R-:W-:Y:S05]  /*5460*/  CALL.REL.NOINC `($__internal_0_$__cuda_sm20_div_rn_f64_full) ;  /* 0x0000000400507944 */ /* 0x002fea0003c00000 */
[----:B------:R-:W-:Y:S02]  /*5470*/  IMAD.MOV.U32 R14, RZ, RZ, R16 ;  /* 0x000000ffff0e7224 */ /* 0x000fe400078e0010 */
[----:B------:R-:W-:-:S07]  /*5480*/  IMAD.MOV.U32 R15, RZ, RZ, R17 ;  /* 0x000000ffff0f7224 */ /* 0x000fce00078e0011 */
.L_x_90:
[----:B------:R-:W-:Y:S05]  /*5490*/  BSYNC.RECONVERGENT B1 ;  /* 0x0000000000017941 */ /* 0x000fea0003800200 */
.L_x_89:
[----:B------:R-:W2:Y:S01]  /*54a0*/  LDG.E.64 R18, desc[UR12][R12.64+0x8] ;  /* 0x0000080c0c127981 */ /* 0x000ea2000c1e1b00 */
[----:B------:R-:W0:Y:S01]  /*54b0*/  MUFU.RCP64H R17, R11 ;  /* 0x0000000b00117308 */ /* 0x000e220000001800 */
[----:B------:R-:W-:Y:S01]  /*54c0*/  IMAD.MOV.U32 R16, RZ, RZ, 0x1 ;  /* 0x00000001ff107424 */ /* 0x000fe200078e00ff */
[----:B------:R-:W-:Y:S01]  /*54d0*/  BSSY.RECONVERGENT B1, `(.L_x_91) ;  /* 0x0000014000017945 */ /* 0x000fe20003800200 */
[----:B------:R3:W-:Y:S04]  /*54e0*/  STG.E.64 desc[UR12][R12.64], R14 ;  /* 0x0000000e0c007986 */ /* 0x0007e8000c101b0c */
        /* <DEDUP_REMOVED lines=8> */
[----:B------:R-:W-:-:S10]  /*5570*/  DFMA R16, R26, R24, R16 ;  /* 0x000000181a10722b */ /* 0x000fd40000000010 */
[----:B------:R-:W-:-:S05]  /*5580*/  FFMA R8, RZ, R11, R17 ;  /* 0x0000000bff087223 */ /* 0x000fca0000000011 */
[----:B------:R-:W-:-:S13]  /*5590*/  FSETP.GT.AND P0, PT, |R8|, 1.469367938527859385e-39, PT ;  /* 0x001000000800780b */ /* 0x000fda0003f04200 */
[----:B---3--:R-:W-:Y:S05]  /*55a0*/  @P0 BRA P2, `(.L_x_92) ;  /* 0x0000000000180947 */ /* 0x008fea0001000000 */
[----:B------:R-:W-:Y:S01]  /*55b0*/  MOV R16, R18 ;  /* 0x0000001200107202 */ /* 0x000fe20000000f00 */
[----:B------:R-:W-:Y:S01]  /*55c0*/  IMAD.MOV.U32 R17, RZ, RZ, R19 ;  /* 0x000000ffff117224 */ /* 0x000fe200078e0013 */
[----:B------:R-:W-:Y:S01]  /*55d0*/  MOV R8, 0x5610 ;  /* 0x0000561000087802 */ /* 0x000fe20000000f00 */
[----:B------:R-:W-:Y:S02]  /*55e0*/  IMAD.MOV.U32 R18, RZ, RZ, R10 ;  /* 0x000000ffff127224 */ /* 0x000fe400078e000a */
[----:B------:R-:W-:-:S07]  /*55f0*/  IMAD.MOV.U32 R19, RZ, RZ, R11 ;  /* 0x000000ffff137224 */ /* 0x000fce00078e000b */
[----:B-1----:R-:W-:Y:S05]  /*5600*/  CALL.REL.NOINC `($__internal_0_$__cuda_sm20_div_rn_f64_full) ;  /* 0x0000000000e87944 */ /* 0x002fea0003c00000 */
.L_x_92:
[----:B------:R-:W-:Y:S05]  /*5610*/  BSYNC.RECONVERGENT B1 ;  /* 0x0000000000017941 */ /* 0x000fea0003800200 */
.L_x_91:
        /* <DEDUP_REMOVED lines=23> */
[----:B------:R-:W-:Y:S01]  /*5790*/  IMAD.MOV.U32 R14, RZ, RZ, R16 ;  /* 0x000000ffff0e7224 */ /* 0x000fe200078e0010 */
[----:B------:R-:W-:-:S07]  /*57a0*/  MOV R15, R17 ;  /* 0x00000011000f7202 */ /* 0x000fce0000000f00 */
.L_x_94:
[----:B------:R-:W-:Y:S05]  /*57b0*/  BSYNC.RECONVERGENT B1 ;  /* 0x0000000000017941 */ /* 0x000fea0003800200 */
.L_x_93:
        /* <DEDUP_REMOVED lines=17> */
[----:B------:R-:W-:Y:S01]  /*58d0*/  IMAD.MOV.U32 R16, RZ, RZ, R18 ;  /* 0x000000ffff107224 */ /* 0x000fe200078e0012 */
[----:B------:R-:W-:Y:S01]  /*58e0*/  MOV R8, 0x5930 ;  /* 0x0000593000087802 */ /* 0x000fe20000000f00 */
[----:B------:R-:W-:Y:S01]  /*58f0*/  IMAD.MOV.U32 R17, RZ, RZ, R19 ;  /* 0x000000ffff117224 */ /* 0x000fe200078e0013 */
[----:B------:R-:W-:Y:S01]  /*5900*/  MOV R19, R11 ;  /* 0x0000000b00137202 */ /* 0x000fe20000000f00 */
[----:B------:R-:W-:-:S07]  /*5910*/  IMAD.MOV.U32 R18, RZ, RZ, R10 ;  /* 0x000000ffff127224 */ /* 0x000fce00078e000a */
[----:B-1----:R-:W-:Y:S05]  /*5920*/  CALL.REL.NOINC `($__internal_0_$__cuda_sm20_div_rn_f64_full) ;  /* 0x0000000000207944 */ /* 0x002fea0003c00000 */
.L_x_96:
[----:B------:R-:W-:Y:S05]  /*5930*/  BSYNC.RECONVERGENT B1 ;  /* 0x0000000000017941 */ /* 0x000fea0003800200 */
.L_x_95:
[----:B------:R0:W-:Y:S01]  /*5940*/  STG.E.64 desc[UR12][R12.64+0x18], R16 ;  /* 0x000018100c007986 */ /* 0x0001e2000c101b0c */
[----:B------:R-:W-:Y:S05]  /*5950*/  @!P1 BRA `(.L_x_97) ;  /* 0xfffffff800649947 */ /* 0x000fea000383ffff */
.L_x_88:
[----:B------:R-:W-:Y:S05]  /*5960*/  BSYNC.RECONVERGENT B0 ;  /* 0x0000000000007941 */ /* 0x000fea0003800200 */
.L_x_79:
[----:B------:R-:W-:-:S05]  /*5970*/  VIADD R23, R23, 0x1 ;  /* 0x0000000117177836 */ /* 0x000fca0000000000 */
[----:B------:R-:W-:-:S13]  /*5980*/  ISETP.GE.AND P0, PT, R23, R6, PT ;  /* 0x000000061700720c */ /* 0x000fda0003f06270 */
[----:B------:R-:W-:Y:S05]  /*5990*/  @!P0 BRA `(.L_x_98) ;  /* 0xffffffa800a48947 */ /* 0x000fea000383ffff */
[----:B------:R-:W-:Y:S05]  /*59a0*/  EXIT ;  /* 0x000000000000794d */ /* 0x000fea0003800000 */
        .weak           $__internal_0_$__cuda_sm20_div_rn_f64_full
        .type           $__internal_0_$__cuda_sm20_div_rn_f64_full,@function
        .size           $__internal_0_$__cuda_sm20_div_rn_f64_full,(.L_x_105 - $__internal_0_$__cuda_sm20_div_rn_f64_full)
$__internal_0_$__cuda_sm20_div_rn_f64_full:
[----:B------:R-:W-:Y:S01]  /*59b0*/  IMAD.MOV.U32 R15, RZ, RZ, R17 ;  /* 0x000000ffff0f7224 */ /* 0x000fe200078e0011 */
[C---:B------:R-:W-:Y:S01]  /*59c0*/  FSETP.GEU.AND P0, PT, |R19|.reuse, 1.469367938527859385e-39, PT ;  /* 0x001000001300780b */ /* 0x040fe20003f0e200 */
[----:B------:R-:W-:Y:S01]  /*59d0*/  IMAD.MOV.U32 R14, RZ, RZ, R16 ;  /* 0x000000ffff0e7224 */ /* 0x000fe200078e0010 */
[----:B------:R-:W-:Y:S01]  /*59e0*/  LOP3.LUT R16, R19, 0x800fffff, RZ, 0xc0, !PT ;  /* 0x800fffff13107812 */ /* 0x000fe200078ec0ff */
[----:B------:R-:W-:Y:S01]  /*59f0*/  IMAD.MOV.U32 R32, RZ, RZ, 0x1 ;  /* 0x00000001ff207424 */ /* 0x000fe200078e00ff */
[C---:B------:R-:W-:Y:S01]  /*5a00*/  FSETP.GEU.AND P3, PT, |R15|.reuse, 1.469367938527859385e-39, PT ;  /* 0x001000000f00780b */ /* 0x040fe20003f6e200 */
[----:B------:R-:W-:Y:S01]  /*5a10*/  IMAD.MOV.U32 R24, RZ, RZ, R14 ;  /* 0x000000ffff187224 */ /* 0x000fe200078e000e */
[----:B------:R-:W-:Y:S01]  /*5a20*/  LOP3.LUT R17, R16, 0x3ff00000, RZ, 0xfc, !PT ;  /* 0x3ff0000010117812 */ /* 0x000fe200078efcff */
[----:B------:R-:W-:Y:S01]  /*5a30*/  IMAD.MOV.U32 R16, RZ, RZ, R18 ;  /* 0x000000ffff107224 */ /* 0x000fe200078e0012 */
[----:B------:R-:W-:Y:S01]  /*5a40*/  LOP3.LUT R21, R15, 0x7ff00000, RZ, 0xc0, !PT ;  /* 0x7ff000000f157812 */ /* 0x000fe200078ec0ff */
[----:B------:R-:W-:Y:S01]  /*5a50*/  BSSY.RECONVERGENT B2, `(.L_x_99) ;  /* 0x000004f000027945 */ /* 0x000fe20003800200 */
[----:B------:R-:W-:-:S03]  /*5a60*/  LOP3.LUT R38, R19, 0x7ff00000, RZ, 0xc0, !PT ;  /* 0x7ff0000013267812 */ /* 0x000fc600078ec0ff */
[----:B------:R-:W-:Y:S01]  /*5a70*/  @!P0 DMUL R16, R18, 8.98846567431157953865e+307 ;  /* 0x7fe0000012108828 */ /* 0x000fe20000000000 */
[----:B------:R-:W-:-:S03]  /*5a80*/  ISETP.GE.U32.AND P2, PT, R21, R38, PT ;  /* 0x000000261500720c */ /* 0x000fc60003f46070 */
[----:B------:R-:W-:Y:S01]  /*5a90*/  @!P3 LOP3.LUT R22, R19, 0x7ff00000, RZ, 0xc0, !PT ;  /* 0x7ff000001316b812 */ /* 0x000fe200078ec0ff */
[----:B------:R-:W-:Y:S01]  /*5aa0*/  @!P3 IMAD.MOV.U32 R26, RZ, RZ, RZ ;  /* 0x000000ffff1ab224 */ /* 0x000fe200078e00ff */
[----:B------:R-:W0:Y:S02]  /*5ab0*/  MUFU.RCP64H R33, R17 ;  /* 0x0000001100217308 */ /* 0x000e240000001800 */
[----:B------:R-:W-:Y:S02]  /*5ac0*/  @!P3 ISETP.GE.U32.AND P4, PT, R21, R22, PT ;  /* 0x000000161500b20c */ /* 0x000fe40003f86070 */
[----:B------:R-:W-:Y:S02]  /*5ad0*/  MOV R22, 0x1ca00000 ;  /* 0x1ca0000000167802 */ /* 0x000fe40000000f00 */
[----:B------:R-:W-:Y:S02]  /*5ae0*/  @!P0 LOP3.LUT R38, R17, 0x7ff00000, RZ, 0xc0, !PT ;  /* 0x7ff0000011268812 */ /* 0x000fe400078ec0ff */
[----:B------:R-:W-:-:S02]  /*5af0*/  @!P3 SEL R27, R22, 0x63400000, !P4 ;  /* 0x63400000161bb807 */ /* 0x000fc40006000000 */
[----:B------:R-:W-:Y:S02]  /*5b00*/  SEL R25, R22, 0x63400000, !P2 ;  /* 0x6340000016197807 */ /* 0x000fe40005000000 */
[--C-:B------:R-:W-:Y:S02]  /*5b10*/  @!P3 LOP3.LUT R27, R27, 0x80000000, R15.reuse, 0xf8, !PT ;  /* 0x800000001b1bb812 */ /* 0x100fe400078ef80f */
[----:B------:R-:W-:Y:S02]  /*5b20*/  LOP3.LUT R25, R25, 0x800fffff, R15, 0xf8, !PT ;  /* 0x800fffff19197812 */ /* 0x000fe400078ef80f */
[----:B------:R-:W-:-:S06]  /*5b30*/  @!P3 LOP3.LUT R27, R27, 0x100000, RZ, 0xfc, !PT ;  /* 0x001000001b1bb812 */ /* 0x000fcc00078efcff */
[----:B------:R-:W-:Y:S02]  /*5b40*/  @!P3 DFMA R24, R24, 2, -R26 ;  /* 0x400000001818b82b */ /* 0x000fe4000000081a */
[----:B0-----:R-:W-:-:S08]  /*5b50*/  DFMA R26, R32, -R16, 1 ;  /* 0x3ff00000201a742b */ /* 0x001fd00000000810 */
[----:B------:R-:W-:-:S08]  /*5b60*/  DFMA R26, R26, R26, R26 ;  /* 0x0000001a1a1a722b */ /* 0x000fd0000000001a */
[----:B------:R-:W-:-:S08]  /*5b70*/  DFMA R26, R32, R26, R32 ;  /* 0x0000001a201a722b */ /* 0x000fd00000000020 */
[----:B------:R-:W-:-:S08]  /*5b80*/  DFMA R32, R26, -R16, 1 ;  /* 0x3ff000001a20742b */ /* 0x000fd00000000810 */
[----:B------:R-:W-:-:S08]  /*5b90*/  DFMA R26, R26, R32, R26 ;  /* 0x000000201a1a722b */ /* 0x000fd0000000001a */
[----:B------:R-:W-:-:S08]  /*5ba0*/  DMUL R32, R26, R24 ;  /* 0x000000181a207228 */ /* 0x000fd00000000000 */
[----:B------:R-:W-:-:S08]  /*5bb0*/  DFMA R34, R32, -R16, R24 ;  /* 0x800000102022722b */ /* 0x000fd00000000018 */
[----:B------:R-:W-:Y:S01]  /*5bc0*/  DFMA R34, R26, R34, R32 ;  /* 0x000000221a22722b */ /* 0x000fe20000000020 */
[----:B------:R-:W-:Y:S01]  /*5bd0*/  IMAD.MOV.U32 R33, RZ, RZ, R21 ;  /* 0x000000ffff217224 */ /* 0x000fe200078e0015 */
[----:B------:R-:W-:-:S04]  /*5be0*/  @!P3 LOP3.LUT R33, R25, 0x7ff00000, RZ, 0xc0, !PT ;  /* 0x7ff000001921b812 */ /* 0x000fc800078ec0ff */
[----:B------:R-:W-:-:S04]  /*5bf0*/  IADD3 R26, PT, PT, R33, -0x1, RZ ;  /* 0xffffffff211a7810 */ /* 0x000fc80007ffe0ff */
[----:B------:R-:W-:Y:S01]  /*5c00*/  ISETP.GT.U32.AND P0, PT, R26, 0x7feffffe, PT ;  /* 0x7feffffe1a00780c */ /* 0x000fe20003f04070 */
[----:B------:R-:W-:-:S05]  /*5c10*/  VIADD R26, R38, 0xffffffff ;  /* 0xffffffff261a7836 */ /* 0x000fca0000000000 */
[----:B------:R-:W-:-:S13]  /*5c20*/  ISETP.GT.U32.OR P0, PT, R26, 0x7feffffe, P0 ;  /* 0x7feffffe1a00780c */ /* 0x000fda0000704470 */
[----:B------:R-:W-:Y:S05]  /*5c30*/  @P0 BRA `(.L_x_100) ;  /* 0x00000000006c0947 */ /* 0x000fea0003800000 */
[----:B------:R-:W-:-:S04]  /*5c40*/  LOP3.LUT R14, R19, 0x7ff00000, RZ, 0xc0, !PT ;  /* 0x7ff00000130e7812 */ /* 0x000fc800078ec0ff */
[CC--:B------:R-:W-:Y:S02]  /*5c50*/  ISETP.GE.U32.AND P0, PT, R21.reuse, R14.reuse, PT ;  /* 0x0000000e1500720c */ /* 0x0c0fe40003f06070 */
[----:B------:R-:W-:Y:S01]  /*5c60*/  VIADDMNMX R21, R21, -R14, 0xb9600000, !PT ;  /* 0xb960000015157446 */ /* 0x000fe2000780090e */
[----:B------:R-:W-:Y:S01]  /*5c70*/  IMAD.MOV.U32 R14, RZ, RZ, RZ ;  /* 0x000000ffff0e7224 */ /* 0x000fe200078e00ff */
[----:B------:R-:W-:Y:S02]  /*5c80*/  SEL R22, R22, 0x63400000, !P0 ;  /* 0x6340000016167807 */ /* 0x000fe40004000000 */
[----:B------:R-:W-:-:S05]  /*5c90*/  VIMNMX R21, PT, PT, R21, 0x46a00000, PT ;  /* 0x46a0000015157848 */ /* 0x000fca0003fe0100 */
[----:B------:R-:W-:-:S04]  /*5ca0*/  IMAD.IADD R21, R21, 0x1, -R22 ;  /* 0x0000000115157824 */ /* 0x000fc800078e0a16 */
[----:B------:R-:W-:-:S06]  /*5cb0*/  VIADD R15, R21, 0x7fe00000 ;  /* 0x7fe00000150f7836 */ /* 0x000fcc0000000000 */
[----:B------:R-:W-:-:S10]  /*5cc0*/  DMUL R26, R34, R14 ;  /* 0x0000000e221a7228 */ /* 0x000fd40000000000 */
[----:B------:R-:W-:-:S13]  /*5cd0*/  FSETP.GTU.AND P0, PT, |R27|, 1.469367938527859385e-39, PT ;  /* 0x001000001b00780b */ /* 0x000fda0003f0c200 */
[----:B------:R-:W-:Y:S05]  /*5ce0*/  @P0 BRA `(.L_x_101) ;  /* 0x0000000000940947 */ /* 0x000fea0003800000 */
[----:B------:R-:W-:Y:S01]  /*5cf0*/  DFMA R16, R34, -R16, R24 ;  /* 0x800000102210722b */ /* 0x000fe20000000018 */
[----:B------:R-:W-:-:S09]  /*5d00*/  MOV R14, RZ ;  /* 0x000000ff000e7202 */ /* 0x000fd20000000f00 */
[C---:B------:R-:W-:Y:S02]  /*5d10*/  FSETP.NEU.AND P0, PT, R17.reuse, RZ, PT ;  /* 0x000000ff1100720b */ /* 0x040fe40003f0d000 */
[----:B------:R-:W-:-:S04]  /*5d20*/  LOP3.LUT R19, R17, 0x80000000, R19, 0x48, !PT ;  /* 0x8000000011137812 */ /* 0x000fc800078e4813 */
[----:B------:R-:W-:-:S07]  /*5d30*/  LOP3.LUT R15, R19, R15, RZ, 0xfc, !PT ;  /* 0x0000000f130f7212 */ /* 0x000fce00078efcff */
[----:B------:R-:W-:Y:S05]  /*5d40*/  @!P0 BRA `(.L_x_101) ;  /* 0x00000000007c8947 */ /* 0x000fea0003800000 */
[----:B------:R-:W-:Y:S01]  /*5d50*/  IMAD.MOV R17, RZ, RZ, -R21 ;  /* 0x000000ffff117224 */ /* 0x000fe200078e0a15 */
[----:B------:R-:W-:Y:S01]  /*5d60*/  DMUL.RP R14, R34, R14 ;  /* 0x0000000e220e7228 */ /* 0x000fe20000008000 */
[----:B------:R-:W-:Y:S01]  /*5d70*/  IMAD.MOV.U32 R16, RZ, RZ, RZ ;  /* 0x000000ffff107224 */ /* 0x000fe200078e00ff */
[----:B------:R-:W-:-:S05]  /*5d80*/  IADD3 R21, PT, PT, -R21, -0x43300000, RZ ;  /* 0xbcd0000015157810 */ /* 0x000fca0007ffe1ff */
[----:B------:R-:W-:-:S03]  /*5d90*/  DFMA R16, R26, -R16, R34 ;  /* 0x800000101a10722b */ /* 0x000fc60000000022 */
[----:B------:R-:W-:-:S07]  /*5da0*/  LOP3.LUT R19, R15, R19, RZ, 0x3c, !PT ;  /* 0x000000130f137212 */ /* 0x000fce00078e3cff */
[----:B------:R-:W-:-:S04]  /*5db0*/  FSETP.NEU.AND P0, PT, |R17|, R21, PT ;  /* 0x000000151100720b */ /* 0x000fc80003f0d200 */
[----:B------:R-:W-:Y:S02]  /*5dc0*/  FSEL R26, R14, R26, !P0 ;  /* 0x0000001a0e1a7208 */ /* 0x000fe40004000000 */
[----:B------:R-:W-:Y:S01]  /*5dd0*/  FSEL R27, R19, R27, !P0 ;  /* 0x0000001b131b7208 */ /* 0x000fe20004000000 */
[----:B------:R-:W-:Y:S06]  /*5de0*/  BRA `(.L_x_101) ;  /* 0x0000000000547947 */ /* 0x000fec0003800000 */
.L_x_100:
[----:B------:R-:W-:-:S14]  /*5df0*/  DSETP.NAN.AND P0, PT, R14, R14, PT ;  /* 0x0000000e0e00722a */ /* 0x000fdc0003f08000 */
[----:B------:R-:W-:Y:S05]  /*5e00*/  @P0 BRA `(.L_x_102) ;  /* 0x0000000000440947 */ /* 0x000fea0003800000 */
[----:B------:R-:W-:-:S14]  /*5e10*/  DSETP.NAN.AND P0, PT, R18, R18, PT ;  /* 0x000000121200722a */ /* 0x000fdc0003f08000 */
[----:B------:R-:W-:Y:S05]  /*5e20*/  @P0 BRA `(.L_x_103) ;  /* 0x0000000000300947 */ /* 0x000fea0003800000 */
[----:B------:R-:W-:Y:S01]  /*5e30*/  ISETP.NE.AND P0, PT, R33, R38, PT ;  /* 0x000000262100720c */ /* 0x000fe20003f05270 */
[----:B------:R-:W-:Y:S02]  /*5e40*/  IMAD.MOV.U32 R26, RZ, RZ, 0x0 ;  /* 0x00000000ff1a7424 */ /* 0x000fe400078e00ff */
[----:B------:R-:W-:-:S10]  /*5e50*/  IMAD.MOV.U32 R27, RZ, RZ, -0x80000 ;  /* 0xfff80000ff1b7424 */ /* 0x000fd400078e00ff */
[----:B------:R-:W-:Y:S05]  /*5e60*/  @!P0 BRA `(.L_x_101) ;  /* 0x0000000000348947 */ /* 0x000fea0003800000 */
[----:B------:R-:W-:Y:S02]  /*5e70*/  ISETP.NE.AND P0, PT, R33, 0x7ff00000, PT ;  /* 0x7ff000002100780c */ /* 0x000fe40003f05270 */
[----:B------:R-:W-:Y:S02]  /*5e80*/  LOP3.LUT R27, R15, 0x80000000, R19, 0x48, !PT ;  /* 0x800000000f1b7812 */ /* 0x000fe400078e4813 */
[----:B------:R-:W-:-:S13]  /*5e90*/  ISETP.EQ.OR P0, PT, R38, RZ, !P0 ;  /* 0x000000ff2600720c */ /* 0x000fda0004702670 */
[----:B------:R-:W-:Y:S02]  /*5ea0*/  @P0 LOP3.LUT R14, R27, 0x7ff00000, RZ, 0xfc, !PT ;  /* 0x7ff000001b0e0812 */ /* 0x000fe400078efcff */
[----:B------:R-:W-:Y:S01]  /*5eb0*/  @!P0 MOV R26, RZ ;  /* 0x000000ff001a8202 */ /* 0x000fe20000000f00 */
[----:B------:R-:W-:Y:S02]  /*5ec0*/  @P0 IMAD.MOV.U32 R26, RZ, RZ, RZ ;  /* 0x000000ffff1a0224 */ /* 0x000fe400078e00ff */
[----:B------:R-:W-:Y:S01]  /*5ed0*/  @P0 IMAD.MOV.U32 R27, RZ, RZ, R14 ;  /* 0x000000ffff1b0224 */ /* 0x000fe200078e000e */
[----:B------:R-:W-:Y:S06]  /*5ee0*/  BRA `(.L_x_101) ;  /* 0x0000000000147947 */ /* 0x000fec0003800000 */
.L_x_103:
[----:B------:R-:W-:Y:S01]  /*5ef0*/  LOP3.LUT R27, R19, 0x80000, RZ, 0xfc, !PT ;  /* 0x00080000131b7812 */ /* 0x000fe200078efcff */
[----:B------:R-:W-:Y:S01]  /*5f00*/  IMAD.MOV.U32 R26, RZ, RZ, R18 ;  /* 0x000000ffff1a7224 */ /* 0x000fe200078e0012 */
[----:B------:R-:W-:Y:S06]  /*5f10*/  BRA `(.L_x_101) ;  /* 0x0000000000087947 */ /* 0x000fec0003800000 */
.L_x_102:
[----:B------:R-:W-:Y:S01]  /*5f20*/  LOP3.LUT R27, R15, 0x80000, RZ, 0xfc, !PT ;  /* 0x000800000f1b7812 */ /* 0x000fe200078efcff */
[----:B------:R-:W-:-:S07]  /*5f30*/  IMAD.MOV.U32 R26, RZ, RZ, R14 ;  /* 0x000000ffff1a7224 */ /* 0x000fce00078e000e */
.L_x_101:
[----:B------:R-:W-:Y:S05]  /*5f40*/  BSYNC.RECONVERGENT B2 ;  /* 0x0000000000027941 */ /* 0x000fea0003800200 */
.L_x_99:
[----:B------:R-:W-:Y:S01]  /*5f50*/  IMAD.MOV.U32 R14, RZ, RZ, R8 ;  /* 0x000000ffff0e7224 */ /* 0x000fe200078e0008 */
[----:B------:R-:W-:Y:S01]  /*5f60*/  MOV R16, R26 ;  /* 0x0000001a00107202 */ /* 0x000fe20000000f00 */
[----:B------:R-:W-:Y:S02]  /*5f70*/  IMAD.MOV.U32 R15, RZ, RZ, 0x0 ;  /* 0x00000000ff0f7424 */ /* 0x000fe400078e00ff */
[----:B------:R-:W-:Y:S02]  /*5f80*/  IMAD.MOV.U32 R17, RZ, RZ, R27 ;  /* 0x000000ffff117224 */ /* 0x000fe400078e001b */
[----:B------:R-:W-:Y:S05]  /*5f90*/  RET.REL.NODEC R14 `(applyOperators) ;  /* 0xffffffa00e187950 */ /* 0x000fea0003c3ffff */
.L_x_104:
[----:B------:R-:W-:-:S00]  /*5fa0*/  BRA `(.L_x_104) ;  /* 0xfffffffc00fc7947 */ /* 0x000fc0000383ffff */
[----:B------:R-:W-:-:S00]  /*5fb0*/  NOP ;  /* 0x0000000000007918 */ /* 0x000fc00000000000 */
        /* <DEDUP_REMOVED lines=12> */
.L_x_105:


//--------------------- .nv.global.init           --------------------------
	.section	.nv.global.init,"aw",@progbits
	.align	4
.nv.global.init:
	.type		mrg32k3aM1SubSeq,@object
	.size		mrg32k3aM1SubSeq,(mrg32k3aM2SubSeq - mrg32k3aM1SubSeq)
mrg32k3aM1SubSeq:
        /*0000*/ 	.byte	0x0b, 0xcc, 0xee, 0x04, 0x73, 0x29, 0x8b, 0x6f, 0xf6, 0x53, 0x03, 0xf6, 0x23, 0xf6, 0xea, 0xda
        /* <DEDUP_REMOVED lines=125> */
	.type		mrg32k3aM2SubSeq,@object
	.size		mrg32k3aM2SubSeq,(mrg32k3aM1 - mrg32k3aM2SubSeq)
mrg32k3aM2SubSeq:
        /* <DEDUP_REMOVED lines=126> */
	.type		mrg32k3aM1,@object
	.size		mrg32k3aM1,(mrg32k3aM1Seq - mrg32k3aM1)
mrg32k3aM1:
        /* <DEDUP_REMOVED lines=144> */
	.type		mrg32k3aM1Seq,@object
	.size		mrg32k3aM1Seq,(mrg32k3aM2 - mrg32k3aM1Seq)
mrg32k3aM1Seq:
        /* <DEDUP_REMOVED lines=144> */
	.type		mrg32k3aM2,@object
	.size		mrg32k3aM2,(mrg32k3aM2Seq - mrg32k3aM2)
mrg32k3aM2:
        /* <DEDUP_REMOVED lines=144> */
	.type		mrg32k3aM2Seq,@object
	.size		mrg32k3aM2Seq,(precalc_xorwow_matrix - mrg32k3aM2Seq)
mrg32k3aM2Seq:
        /* <DEDUP_REMOVED lines=144> */
	.type		precalc_xorwow_matrix,@object
	.size		precalc_xorwow_matrix,(precalc_xorwow_offset_matrix - precalc_xorwow_matrix)
precalc_xorwow_matrix:
        /* <DEDUP_REMOVED lines=6400> */
	.type		precalc_xorwow_offset_matrix,@object
	.size		precalc_xorwow_offset_matrix,(.L_1 - precalc_xorwow_offset_matrix)
precalc_xorwow_offset_matrix:
        /* <DEDUP_REMOVED lines=6400> */
.L_1:


//--------------------- .nv.shared.reserved.0     --------------------------
	.section	.nv.shared.reserved.0,"aw",@nobits
	.weak		__nv_reservedSMEM_offset_0_alias
	.size		__nv_reservedSMEM_offset_0_alias, 0, 64
	.other		__nv_reservedSMEM_offset_0_alias,@"STO_CUDA_RESERVED_SHARED STV_DEFAULT"
__nv_reservedSMEM_offset_0_alias:
	.zero		0
	.zero		64


//--------------------- .nv.constant0.applyOperators --------------------------
	.section	.nv.constant0.applyOperators,"a",@progbits
	.sectionflags	@""
	.align	4
.nv.constant0.applyOperators:
	.zero		936


//--------------------- SYMBOLS --------------------------

	.type		.nv.reservedSmem.offset0,@object
	.size		.nv.reservedSmem.offset0,0x4
